//
// Generated by NVIDIA NVVM Compiler
//
// Compiler Build ID: CL-36424714
// Cuda compilation tools, release 13.0, V13.0.88
// Based on NVVM 20.0.0
//

.version 9.0
.target sm_100
.address_size 64

.extern .shared .align 16 .b8 duration[];

.entry _Z26tlb_latency_with_disruptorILb0ELb0EEvPjjjjjii(
	.param .u64 .ptr .align 1 _Z26tlb_latency_with_disruptorILb0ELb0EEvPjjjjjii_param_0,
	.param .u32 _Z26tlb_latency_with_disruptorILb0ELb0EEvPjjjjjii_param_1,
	.param .u32 _Z26tlb_latency_with_disruptorILb0ELb0EEvPjjjjjii_param_2,
	.param .u32 _Z26tlb_latency_with_disruptorILb0ELb0EEvPjjjjjii_param_3,
	.param .u32 _Z26tlb_latency_with_disruptorILb0ELb0EEvPjjjjjii_param_4,
	.param .u32 _Z26tlb_latency_with_disruptorILb0ELb0EEvPjjjjjii_param_5,
	.param .u32 _Z26tlb_latency_with_disruptorILb0ELb0EEvPjjjjjii_param_6
)
{
	.reg .pred 	%p<14>;
	.reg .b32 	%r<136>;
	.reg .b64 	%rd<150>;

	ld.param.u64 	%rd2, [_Z26tlb_latency_with_disruptorILb0ELb0EEvPjjjjjii_param_0];
	ld.param.u32 	%r43, [_Z26tlb_latency_with_disruptorILb0ELb0EEvPjjjjjii_param_1];
	ld.param.u32 	%r44, [_Z26tlb_latency_with_disruptorILb0ELb0EEvPjjjjjii_param_2];
	ld.param.u32 	%r135, [_Z26tlb_latency_with_disruptorILb0ELb0EEvPjjjjjii_param_4];
	ld.param.u32 	%r47, [_Z26tlb_latency_with_disruptorILb0ELb0EEvPjjjjjii_param_5];
	cvta.to.global.u64 	%rd1, %rd2;
	// begin inline asm
	mov.u32 %r46, %smid;
	// end inline asm
	setp.ne.s32 	%p1, %r46, %r47;
	mov.u32 	%r48, %tid.x;
	setp.ne.s32 	%p2, %r48, 0;
	or.pred  	%p3, %p2, %p1;
	@%p3 bra 	$L__BB0_16;
	setp.eq.s32 	%p4, %r44, 0;
	@%p4 bra 	$L__BB0_14;
	and.b32  	%r1, %r44, 15;
	setp.lt.u32 	%p5, %r44, 16;
	mov.b32 	%r124, 0;
	mov.u32 	%r121, %r135;
	@%p5 bra 	$L__BB0_5;
	and.b32  	%r124, %r44, -16;
	mov.u32 	%r52, duration;
	add.s32 	%r115, %r52, 32;
	neg.s32 	%r116, %r124;
	mov.u32 	%r121, %r135;
$L__BB0_4:
	.pragma "nounroll";
	// begin inline asm
	mov.u64 	%rd3, %clock64;
	// end inline asm
	mul.wide.u32 	%rd35, %r121, 4;
	add.s64 	%rd36, %rd1, %rd35;
	ld.global.u32 	%r53, [%rd36];
	add.s32 	%r54, %r53, %r135;
	// begin inline asm
	mov.u64 	%rd4, %clock64;
	// end inline asm
	sub.s64 	%rd37, %rd4, %rd3;
	st.shared.u32 	[%r115+-32], %rd37;
	// begin inline asm
	mov.u64 	%rd5, %clock64;
	// end inline asm
	mul.wide.u32 	%rd38, %r53, 4;
	add.s64 	%rd39, %rd1, %rd38;
	ld.global.u32 	%r55, [%rd39];
	add.s32 	%r56, %r55, %r54;
	// begin inline asm
	mov.u64 	%rd6, %clock64;
	// end inline asm
	sub.s64 	%rd40, %rd6, %rd5;
	st.shared.u32 	[%r115+-28], %rd40;
	// begin inline asm
	mov.u64 	%rd7, %clock64;
	// end inline asm
	mul.wide.u32 	%rd41, %r55, 4;
	add.s64 	%rd42, %rd1, %rd41;
	ld.global.u32 	%r57, [%rd42];
	add.s32 	%r58, %r57, %r56;
	// begin inline asm
	mov.u64 	%rd8, %clock64;
	// end inline asm
	sub.s64 	%rd43, %rd8, %rd7;
	st.shared.u32 	[%r115+-24], %rd43;
	// begin inline asm
	mov.u64 	%rd9, %clock64;
	// end inline asm
	mul.wide.u32 	%rd44, %r57, 4;
	add.s64 	%rd45, %rd1, %rd44;
	ld.global.u32 	%r59, [%rd45];
	add.s32 	%r60, %r59, %r58;
	// begin inline asm
	mov.u64 	%rd10, %clock64;
	// end inline asm
	sub.s64 	%rd46, %rd10, %rd9;
	st.shared.u32 	[%r115+-20], %rd46;
	// begin inline asm
	mov.u64 	%rd11, %clock64;
	// end inline asm
	mul.wide.u32 	%rd47, %r59, 4;
	add.s64 	%rd48, %rd1, %rd47;
	ld.global.u32 	%r61, [%rd48];
	add.s32 	%r62, %r61, %r60;
	// begin inline asm
	mov.u64 	%rd12, %clock64;
	// end inline asm
	sub.s64 	%rd49, %rd12, %rd11;
	st.shared.u32 	[%r115+-16], %rd49;
	// begin inline asm
	mov.u64 	%rd13, %clock64;
	// end inline asm
	mul.wide.u32 	%rd50, %r61, 4;
	add.s64 	%rd51, %rd1, %rd50;
	ld.global.u32 	%r63, [%rd51];
	add.s32 	%r64, %r63, %r62;
	// begin inline asm
	mov.u64 	%rd14, %clock64;
	// end inline asm
	sub.s64 	%rd52, %rd14, %rd13;
	st.shared.u32 	[%r115+-12], %rd52;
	// begin inline asm
	mov.u64 	%rd15, %clock64;
	// end inline asm
	mul.wide.u32 	%rd53, %r63, 4;
	add.s64 	%rd54, %rd1, %rd53;
	ld.global.u32 	%r65, [%rd54];
	add.s32 	%r66, %r65, %r64;
	// begin inline asm
	mov.u64 	%rd16, %clock64;
	// end inline asm
	sub.s64 	%rd55, %rd16, %rd15;
	st.shared.u32 	[%r115+-8], %rd55;
	// begin inline asm
	mov.u64 	%rd17, %clock64;
	// end inline asm
	mul.wide.u32 	%rd56, %r65, 4;
	add.s64 	%rd57, %rd1, %rd56;
	ld.global.u32 	%r67, [%rd57];
	add.s32 	%r68, %r67, %r66;
	// begin inline asm
	mov.u64 	%rd18, %clock64;
	// end inline asm
	sub.s64 	%rd58, %rd18, %rd17;
	st.shared.u32 	[%r115+-4], %rd58;
	// begin inline asm
	mov.u64 	%rd19, %clock64;
	// end inline asm
	mul.wide.u32 	%rd59, %r67, 4;
	add.s64 	%rd60, %rd1, %rd59;
	ld.global.u32 	%r69, [%rd60];
	add.s32 	%r70, %r69, %r68;
	// begin inline asm
	mov.u64 	%rd20, %clock64;
	// end inline asm
	sub.s64 	%rd61, %rd20, %rd19;
	st.shared.u32 	[%r115], %rd61;
	// begin inline asm
	mov.u64 	%rd21, %clock64;
	// end inline asm
	mul.wide.u32 	%rd62, %r69, 4;
	add.s64 	%rd63, %rd1, %rd62;
	ld.global.u32 	%r71, [%rd63];
	add.s32 	%r72, %r71, %r70;
	// begin inline asm
	mov.u64 	%rd22, %clock64;
	// end inline asm
	sub.s64 	%rd64, %rd22, %rd21;
	st.shared.u32 	[%r115+4], %rd64;
	// begin inline asm
	mov.u64 	%rd23, %clock64;
	// end inline asm
	mul.wide.u32 	%rd65, %r71, 4;
	add.s64 	%rd66, %rd1, %rd65;
	ld.global.u32 	%r73, [%rd66];
	add.s32 	%r74, %r73, %r72;
	// begin inline asm
	mov.u64 	%rd24, %clock64;
	// end inline asm
	sub.s64 	%rd67, %rd24, %rd23;
	st.shared.u32 	[%r115+8], %rd67;
	// begin inline asm
	mov.u64 	%rd25, %clock64;
	// end inline asm
	mul.wide.u32 	%rd68, %r73, 4;
	add.s64 	%rd69, %rd1, %rd68;
	ld.global.u32 	%r75, [%rd69];
	add.s32 	%r76, %r75, %r74;
	// begin inline asm
	mov.u64 	%rd26, %clock64;
	// end inline asm
	sub.s64 	%rd70, %rd26, %rd25;
	st.shared.u32 	[%r115+12], %rd70;
	// begin inline asm
	mov.u64 	%rd27, %clock64;
	// end inline asm
	mul.wide.u32 	%rd71, %r75, 4;
	add.s64 	%rd72, %rd1, %rd71;
	ld.global.u32 	%r77, [%rd72];
	add.s32 	%r78, %r77, %r76;
	// begin inline asm
	mov.u64 	%rd28, %clock64;
	// end inline asm
	sub.s64 	%rd73, %rd28, %rd27;
	st.shared.u32 	[%r115+16], %rd73;
	// begin inline asm
	mov.u64 	%rd29, %clock64;
	// end inline asm
	mul.wide.u32 	%rd74, %r77, 4;
	add.s64 	%rd75, %rd1, %rd74;
	ld.global.u32 	%r79, [%rd75];
	add.s32 	%r80, %r79, %r78;
	// begin inline asm
	mov.u64 	%rd30, %clock64;
	// end inline asm
	sub.s64 	%rd76, %rd30, %rd29;
	st.shared.u32 	[%r115+20], %rd76;
	// begin inline asm
	mov.u64 	%rd31, %clock64;
	// end inline asm
	mul.wide.u32 	%rd77, %r79, 4;
	add.s64 	%rd78, %rd1, %rd77;
	ld.global.u32 	%r81, [%rd78];
	add.s32 	%r82, %r81, %r80;
	// begin inline asm
	mov.u64 	%rd32, %clock64;
	// end inline asm
	sub.s64 	%rd79, %rd32, %rd31;
	st.shared.u32 	[%r115+24], %rd79;
	// begin inline asm
	mov.u64 	%rd33, %clock64;
	// end inline asm
	mul.wide.u32 	%rd80, %r81, 4;
	add.s64 	%rd81, %rd1, %rd80;
	ld.global.u32 	%r121, [%rd81];
	add.s32 	%r135, %r121, %r82;
	// begin inline asm
	mov.u64 	%rd34, %clock64;
	// end inline asm
	sub.s64 	%rd82, %rd34, %rd33;
	st.shared.u32 	[%r115+28], %rd82;
	add.s32 	%r116, %r116, 16;
	add.s32 	%r115, %r115, 64;
	setp.ne.s32 	%p6, %r116, 0;
	@%p6 bra 	$L__BB0_4;
$L__BB0_5:
	setp.eq.s32 	%p7, %r1, 0;
	@%p7 bra 	$L__BB0_14;
	and.b32  	%r16, %r44, 7;
	setp.lt.u32 	%p8, %r1, 8;
	@%p8 bra 	$L__BB0_8;
	// begin inline asm
	mov.u64 	%rd83, %clock64;
	// end inline asm
	mul.wide.u32 	%rd99, %r121, 4;
	add.s64 	%rd100, %rd1, %rd99;
	ld.global.u32 	%r84, [%rd100];
	add.s32 	%r85, %r84, %r135;
	// begin inline asm
	mov.u64 	%rd84, %clock64;
	// end inline asm
	sub.s64 	%rd101, %rd84, %rd83;
	shl.b32 	%r86, %r124, 2;
	mov.u32 	%r87, duration;
	add.s32 	%r88, %r87, %r86;
	st.shared.u32 	[%r88], %rd101;
	// begin inline asm
	mov.u64 	%rd85, %clock64;
	// end inline asm
	mul.wide.u32 	%rd102, %r84, 4;
	add.s64 	%rd103, %rd1, %rd102;
	ld.global.u32 	%r89, [%rd103];
	add.s32 	%r90, %r89, %r85;
	// begin inline asm
	mov.u64 	%rd86, %clock64;
	// end inline asm
	sub.s64 	%rd104, %rd86, %rd85;
	st.shared.u32 	[%r88+4], %rd104;
	// begin inline asm
	mov.u64 	%rd87, %clock64;
	// end inline asm
	mul.wide.u32 	%rd105, %r89, 4;
	add.s64 	%rd106, %rd1, %rd105;
	ld.global.u32 	%r91, [%rd106];
	add.s32 	%r92, %r91, %r90;
	// begin inline asm
	mov.u64 	%rd88, %clock64;
	// end inline asm
	sub.s64 	%rd107, %rd88, %rd87;
	st.shared.u32 	[%r88+8], %rd107;
	// begin inline asm
	mov.u64 	%rd89, %clock64;
	// end inline asm
	mul.wide.u32 	%rd108, %r91, 4;
	add.s64 	%rd109, %rd1, %rd108;
	ld.global.u32 	%r93, [%rd109];
	add.s32 	%r94, %r93, %r92;
	// begin inline asm
	mov.u64 	%rd90, %clock64;
	// end inline asm
	sub.s64 	%rd110, %rd90, %rd89;
	st.shared.u32 	[%r88+12], %rd110;
	// begin inline asm
	mov.u64 	%rd91, %clock64;
	// end inline asm
	mul.wide.u32 	%rd111, %r93, 4;
	add.s64 	%rd112, %rd1, %rd111;
	ld.global.u32 	%r95, [%rd112];
	add.s32 	%r96, %r95, %r94;
	// begin inline asm
	mov.u64 	%rd92, %clock64;
	// end inline asm
	sub.s64 	%rd113, %rd92, %rd91;
	st.shared.u32 	[%r88+16], %rd113;
	// begin inline asm
	mov.u64 	%rd93, %clock64;
	// end inline asm
	mul.wide.u32 	%rd114, %r95, 4;
	add.s64 	%rd115, %rd1, %rd114;
	ld.global.u32 	%r97, [%rd115];
	add.s32 	%r98, %r97, %r96;
	// begin inline asm
	mov.u64 	%rd94, %clock64;
	// end inline asm
	sub.s64 	%rd116, %rd94, %rd93;
	st.shared.u32 	[%r88+20], %rd116;
	// begin inline asm
	mov.u64 	%rd95, %clock64;
	// end inline asm
	mul.wide.u32 	%rd117, %r97, 4;
	add.s64 	%rd118, %rd1, %rd117;
	ld.global.u32 	%r99, [%rd118];
	add.s32 	%r100, %r99, %r98;
	// begin inline asm
	mov.u64 	%rd96, %clock64;
	// end inline asm
	sub.s64 	%rd119, %rd96, %rd95;
	st.shared.u32 	[%r88+24], %rd119;
	// begin inline asm
	mov.u64 	%rd97, %clock64;
	// end inline asm
	mul.wide.u32 	%rd120, %r99, 4;
	add.s64 	%rd121, %rd1, %rd120;
	ld.global.u32 	%r121, [%rd121];
	add.s32 	%r135, %r121, %r100;
	// begin inline asm
	mov.u64 	%rd98, %clock64;
	// end inline asm
	sub.s64 	%rd122, %rd98, %rd97;
	st.shared.u32 	[%r88+28], %rd122;
	add.s32 	%r124, %r124, 8;
$L__BB0_8:
	setp.eq.s32 	%p9, %r16, 0;
	@%p9 bra 	$L__BB0_14;
	and.b32  	%r24, %r44, 3;
	setp.lt.u32 	%p10, %r16, 4;
	@%p10 bra 	$L__BB0_11;
	// begin inline asm
	mov.u64 	%rd123, %clock64;
	// end inline asm
	mul.wide.u32 	%rd131, %r121, 4;
	add.s64 	%rd132, %rd1, %rd131;
	ld.global.u32 	%r102, [%rd132];
	add.s32 	%r103, %r102, %r135;
	// begin inline asm
	mov.u64 	%rd124, %clock64;
	// end inline asm
	sub.s64 	%rd133, %rd124, %rd123;
	shl.b32 	%r104, %r124, 2;
	mov.u32 	%r105, duration;
	add.s32 	%r106, %r105, %r104;
	st.shared.u32 	[%r106], %rd133;
	// begin inline asm
	mov.u64 	%rd125, %clock64;
	// end inline asm
	mul.wide.u32 	%rd134, %r102, 4;
	add.s64 	%rd135, %rd1, %rd134;
	ld.global.u32 	%r107, [%rd135];
	add.s32 	%r108, %r107, %r103;
	// begin inline asm
	mov.u64 	%rd126, %clock64;
	// end inline asm
	sub.s64 	%rd136, %rd126, %rd125;
	st.shared.u32 	[%r106+4], %rd136;
	// begin inline asm
	mov.u64 	%rd127, %clock64;
	// end inline asm
	mul.wide.u32 	%rd137, %r107, 4;
	add.s64 	%rd138, %rd1, %rd137;
	ld.global.u32 	%r109, [%rd138];
	add.s32 	%r110, %r109, %r108;
	// begin inline asm
	mov.u64 	%rd128, %clock64;
	// end inline asm
	sub.s64 	%rd139, %rd128, %rd127;
	st.shared.u32 	[%r106+8], %rd139;
	// begin inline asm
	mov.u64 	%rd129, %clock64;
	// end inline asm
	mul.wide.u32 	%rd140, %r109, 4;
	add.s64 	%rd141, %rd1, %rd140;
	ld.global.u32 	%r121, [%rd141];
	add.s32 	%r135, %r121, %r110;
	// begin inline asm
	mov.u64 	%rd130, %clock64;
	// end inline asm
	sub.s64 	%rd142, %rd130, %rd129;
	st.shared.u32 	[%r106+12], %rd142;
	add.s32 	%r124, %r124, 4;
$L__BB0_11:
	setp.eq.s32 	%p11, %r24, 0;
	@%p11 bra 	$L__BB0_14;
	shl.b32 	%r111, %r124, 2;
	mov.u32 	%r112, duration;
	add.s32 	%r132, %r112, %r111;
	neg.s32 	%r131, %r24;
$L__BB0_13:
	.pragma "nounroll";
	// begin inline asm
	mov.u64 	%rd143, %clock64;
	// end inline asm
	mul.wide.u32 	%rd145, %r121, 4;
	add.s64 	%rd146, %rd1, %rd145;
	ld.global.u32 	%r121, [%rd146];
	add.s32 	%r135, %r121, %r135;
	// begin inline asm
	mov.u64 	%rd144, %clock64;
	// end inline asm
	sub.s64 	%rd147, %rd144, %rd143;
	st.shared.u32 	[%r132], %rd147;
	add.s32 	%r132, %r132, 4;
	add.s32 	%r131, %r131, 1;
	setp.ne.s32 	%p12, %r131, 0;
	@%p12 bra 	$L__BB0_13;
$L__BB0_14:
	setp.ne.s32 	%p13, %r135, 0;
	@%p13 bra 	$L__BB0_16;
	add.s32 	%r113, %r43, 1;
	mul.wide.u32 	%rd148, %r113, 4;
	add.s64 	%rd149, %rd1, %rd148;
	mov.b32 	%r114, 0;
	st.global.u32 	[%rd149], %r114;
$L__BB0_16:
	ret;

}
.entry _Z26tlb_latency_with_disruptorILb1ELb0EEvPjjjjjii(
	.param .u64 .ptr .align 1 _Z26tlb_latency_with_disruptorILb1ELb0EEvPjjjjjii_param_0,
	.param .u32 _Z26tlb_latency_with_disruptorILb1ELb0EEvPjjjjjii_param_1,
	.param .u32 _Z26tlb_latency_with_disruptorILb1ELb0EEvPjjjjjii_param_2,
	.param .u32 _Z26tlb_latency_with_disruptorILb1ELb0EEvPjjjjjii_param_3,
	.param .u32 _Z26tlb_latency_with_disruptorILb1ELb0EEvPjjjjjii_param_4,
	.param .u32 _Z26tlb_latency_with_disruptorILb1ELb0EEvPjjjjjii_param_5,
	.param .u32 _Z26tlb_latency_with_disruptorILb1ELb0EEvPjjjjjii_param_6
)
{
	.reg .pred 	%p<14>;
	.reg .b32 	%r<139>;
	.reg .b64 	%rd<150>;

	ld.param.u64 	%rd2, [_Z26tlb_latency_with_disruptorILb1ELb0EEvPjjjjjii_param_0];
	ld.param.u32 	%r44, [_Z26tlb_latency_with_disruptorILb1ELb0EEvPjjjjjii_param_1];
	ld.param.u32 	%r45, [_Z26tlb_latency_with_disruptorILb1ELb0EEvPjjjjjii_param_2];
	ld.param.u32 	%r46, [_Z26tlb_latency_with_disruptorILb1ELb0EEvPjjjjjii_param_3];
	ld.param.u32 	%r47, [_Z26tlb_latency_with_disruptorILb1ELb0EEvPjjjjjii_param_4];
	ld.param.u32 	%r49, [_Z26tlb_latency_with_disruptorILb1ELb0EEvPjjjjjii_param_6];
	cvta.to.global.u64 	%rd1, %rd2;
	// begin inline asm
	mov.u32 %r48, %smid;
	// end inline asm
	setp.ne.s32 	%p1, %r48, %r49;
	mov.u32 	%r50, %tid.x;
	setp.ne.s32 	%p2, %r50, 0;
	or.pred  	%p3, %p2, %p1;
	@%p3 bra 	$L__BB1_16;
	mad.lo.s32 	%r51, %r46, %r45, %r47;
	rem.u32 	%r138, %r51, %r44;
	setp.eq.s32 	%p4, %r45, 0;
	@%p4 bra 	$L__BB1_14;
	and.b32  	%r2, %r45, 15;
	setp.lt.u32 	%p5, %r45, 16;
	mov.b32 	%r127, 0;
	mov.u32 	%r124, %r138;
	@%p5 bra 	$L__BB1_5;
	and.b32  	%r127, %r45, -16;
	mov.u32 	%r55, duration;
	add.s32 	%r118, %r55, 32;
	neg.s32 	%r119, %r127;
	mov.u32 	%r124, %r138;
$L__BB1_4:
	.pragma "nounroll";
	// begin inline asm
	mov.u64 	%rd3, %clock64;
	// end inline asm
	mul.wide.u32 	%rd35, %r124, 4;
	add.s64 	%rd36, %rd1, %rd35;
	ld.global.u32 	%r56, [%rd36];
	add.s32 	%r57, %r56, %r138;
	// begin inline asm
	mov.u64 	%rd4, %clock64;
	// end inline asm
	sub.s64 	%rd37, %rd4, %rd3;
	st.shared.u32 	[%r118+-32], %rd37;
	// begin inline asm
	mov.u64 	%rd5, %clock64;
	// end inline asm
	mul.wide.u32 	%rd38, %r56, 4;
	add.s64 	%rd39, %rd1, %rd38;
	ld.global.u32 	%r58, [%rd39];
	add.s32 	%r59, %r58, %r57;
	// begin inline asm
	mov.u64 	%rd6, %clock64;
	// end inline asm
	sub.s64 	%rd40, %rd6, %rd5;
	st.shared.u32 	[%r118+-28], %rd40;
	// begin inline asm
	mov.u64 	%rd7, %clock64;
	// end inline asm
	mul.wide.u32 	%rd41, %r58, 4;
	add.s64 	%rd42, %rd1, %rd41;
	ld.global.u32 	%r60, [%rd42];
	add.s32 	%r61, %r60, %r59;
	// begin inline asm
	mov.u64 	%rd8, %clock64;
	// end inline asm
	sub.s64 	%rd43, %rd8, %rd7;
	st.shared.u32 	[%r118+-24], %rd43;
	// begin inline asm
	mov.u64 	%rd9, %clock64;
	// end inline asm
	mul.wide.u32 	%rd44, %r60, 4;
	add.s64 	%rd45, %rd1, %rd44;
	ld.global.u32 	%r62, [%rd45];
	add.s32 	%r63, %r62, %r61;
	// begin inline asm
	mov.u64 	%rd10, %clock64;
	// end inline asm
	sub.s64 	%rd46, %rd10, %rd9;
	st.shared.u32 	[%r118+-20], %rd46;
	// begin inline asm
	mov.u64 	%rd11, %clock64;
	// end inline asm
	mul.wide.u32 	%rd47, %r62, 4;
	add.s64 	%rd48, %rd1, %rd47;
	ld.global.u32 	%r64, [%rd48];
	add.s32 	%r65, %r64, %r63;
	// begin inline asm
	mov.u64 	%rd12, %clock64;
	// end inline asm
	sub.s64 	%rd49, %rd12, %rd11;
	st.shared.u32 	[%r118+-16], %rd49;
	// begin inline asm
	mov.u64 	%rd13, %clock64;
	// end inline asm
	mul.wide.u32 	%rd50, %r64, 4;
	add.s64 	%rd51, %rd1, %rd50;
	ld.global.u32 	%r66, [%rd51];
	add.s32 	%r67, %r66, %r65;
	// begin inline asm
	mov.u64 	%rd14, %clock64;
	// end inline asm
	sub.s64 	%rd52, %rd14, %rd13;
	st.shared.u32 	[%r118+-12], %rd52;
	// begin inline asm
	mov.u64 	%rd15, %clock64;
	// end inline asm
	mul.wide.u32 	%rd53, %r66, 4;
	add.s64 	%rd54, %rd1, %rd53;
	ld.global.u32 	%r68, [%rd54];
	add.s32 	%r69, %r68, %r67;
	// begin inline asm
	mov.u64 	%rd16, %clock64;
	// end inline asm
	sub.s64 	%rd55, %rd16, %rd15;
	st.shared.u32 	[%r118+-8], %rd55;
	// begin inline asm
	mov.u64 	%rd17, %clock64;
	// end inline asm
	mul.wide.u32 	%rd56, %r68, 4;
	add.s64 	%rd57, %rd1, %rd56;
	ld.global.u32 	%r70, [%rd57];
	add.s32 	%r71, %r70, %r69;
	// begin inline asm
	mov.u64 	%rd18, %clock64;
	// end inline asm
	sub.s64 	%rd58, %rd18, %rd17;
	st.shared.u32 	[%r118+-4], %rd58;
	// begin inline asm
	mov.u64 	%rd19, %clock64;
	// end inline asm
	mul.wide.u32 	%rd59, %r70, 4;
	add.s64 	%rd60, %rd1, %rd59;
	ld.global.u32 	%r72, [%rd60];
	add.s32 	%r73, %r72, %r71;
	// begin inline asm
	mov.u64 	%rd20, %clock64;
	// end inline asm
	sub.s64 	%rd61, %rd20, %rd19;
	st.shared.u32 	[%r118], %rd61;
	// begin inline asm
	mov.u64 	%rd21, %clock64;
	// end inline asm
	mul.wide.u32 	%rd62, %r72, 4;
	add.s64 	%rd63, %rd1, %rd62;
	ld.global.u32 	%r74, [%rd63];
	add.s32 	%r75, %r74, %r73;
	// begin inline asm
	mov.u64 	%rd22, %clock64;
	// end inline asm
	sub.s64 	%rd64, %rd22, %rd21;
	st.shared.u32 	[%r118+4], %rd64;
	// begin inline asm
	mov.u64 	%rd23, %clock64;
	// end inline asm
	mul.wide.u32 	%rd65, %r74, 4;
	add.s64 	%rd66, %rd1, %rd65;
	ld.global.u32 	%r76, [%rd66];
	add.s32 	%r77, %r76, %r75;
	// begin inline asm
	mov.u64 	%rd24, %clock64;
	// end inline asm
	sub.s64 	%rd67, %rd24, %rd23;
	st.shared.u32 	[%r118+8], %rd67;
	// begin inline asm
	mov.u64 	%rd25, %clock64;
	// end inline asm
	mul.wide.u32 	%rd68, %r76, 4;
	add.s64 	%rd69, %rd1, %rd68;
	ld.global.u32 	%r78, [%rd69];
	add.s32 	%r79, %r78, %r77;
	// begin inline asm
	mov.u64 	%rd26, %clock64;
	// end inline asm
	sub.s64 	%rd70, %rd26, %rd25;
	st.shared.u32 	[%r118+12], %rd70;
	// begin inline asm
	mov.u64 	%rd27, %clock64;
	// end inline asm
	mul.wide.u32 	%rd71, %r78, 4;
	add.s64 	%rd72, %rd1, %rd71;
	ld.global.u32 	%r80, [%rd72];
	add.s32 	%r81, %r80, %r79;
	// begin inline asm
	mov.u64 	%rd28, %clock64;
	// end inline asm
	sub.s64 	%rd73, %rd28, %rd27;
	st.shared.u32 	[%r118+16], %rd73;
	// begin inline asm
	mov.u64 	%rd29, %clock64;
	// end inline asm
	mul.wide.u32 	%rd74, %r80, 4;
	add.s64 	%rd75, %rd1, %rd74;
	ld.global.u32 	%r82, [%rd75];
	add.s32 	%r83, %r82, %r81;
	// begin inline asm
	mov.u64 	%rd30, %clock64;
	// end inline asm
	sub.s64 	%rd76, %rd30, %rd29;
	st.shared.u32 	[%r118+20], %rd76;
	// begin inline asm
	mov.u64 	%rd31, %clock64;
	// end inline asm
	mul.wide.u32 	%rd77, %r82, 4;
	add.s64 	%rd78, %rd1, %rd77;
	ld.global.u32 	%r84, [%rd78];
	add.s32 	%r85, %r84, %r83;
	// begin inline asm
	mov.u64 	%rd32, %clock64;
	// end inline asm
	sub.s64 	%rd79, %rd32, %rd31;
	st.shared.u32 	[%r118+24], %rd79;
	// begin inline asm
	mov.u64 	%rd33, %clock64;
	// end inline asm
	mul.wide.u32 	%rd80, %r84, 4;
	add.s64 	%rd81, %rd1, %rd80;
	ld.global.u32 	%r124, [%rd81];
	add.s32 	%r138, %r124, %r85;
	// begin inline asm
	mov.u64 	%rd34, %clock64;
	// end inline asm
	sub.s64 	%rd82, %rd34, %rd33;
	st.shared.u32 	[%r118+28], %rd82;
	add.s32 	%r119, %r119, 16;
	add.s32 	%r118, %r118, 64;
	setp.ne.s32 	%p6, %r119, 0;
	@%p6 bra 	$L__BB1_4;
$L__BB1_5:
	setp.eq.s32 	%p7, %r2, 0;
	@%p7 bra 	$L__BB1_14;
	and.b32  	%r17, %r45, 7;
	setp.lt.u32 	%p8, %r2, 8;
	@%p8 bra 	$L__BB1_8;
	// begin inline asm
	mov.u64 	%rd83, %clock64;
	// end inline asm
	mul.wide.u32 	%rd99, %r124, 4;
	add.s64 	%rd100, %rd1, %rd99;
	ld.global.u32 	%r87, [%rd100];
	add.s32 	%r88, %r87, %r138;
	// begin inline asm
	mov.u64 	%rd84, %clock64;
	// end inline asm
	sub.s64 	%rd101, %rd84, %rd83;
	shl.b32 	%r89, %r127, 2;
	mov.u32 	%r90, duration;
	add.s32 	%r91, %r90, %r89;
	st.shared.u32 	[%r91], %rd101;
	// begin inline asm
	mov.u64 	%rd85, %clock64;
	// end inline asm
	mul.wide.u32 	%rd102, %r87, 4;
	add.s64 	%rd103, %rd1, %rd102;
	ld.global.u32 	%r92, [%rd103];
	add.s32 	%r93, %r92, %r88;
	// begin inline asm
	mov.u64 	%rd86, %clock64;
	// end inline asm
	sub.s64 	%rd104, %rd86, %rd85;
	st.shared.u32 	[%r91+4], %rd104;
	// begin inline asm
	mov.u64 	%rd87, %clock64;
	// end inline asm
	mul.wide.u32 	%rd105, %r92, 4;
	add.s64 	%rd106, %rd1, %rd105;
	ld.global.u32 	%r94, [%rd106];
	add.s32 	%r95, %r94, %r93;
	// begin inline asm
	mov.u64 	%rd88, %clock64;
	// end inline asm
	sub.s64 	%rd107, %rd88, %rd87;
	st.shared.u32 	[%r91+8], %rd107;
	// begin inline asm
	mov.u64 	%rd89, %clock64;
	// end inline asm
	mul.wide.u32 	%rd108, %r94, 4;
	add.s64 	%rd109, %rd1, %rd108;
	ld.global.u32 	%r96, [%rd109];
	add.s32 	%r97, %r96, %r95;
	// begin inline asm
	mov.u64 	%rd90, %clock64;
	// end inline asm
	sub.s64 	%rd110, %rd90, %rd89;
	st.shared.u32 	[%r91+12], %rd110;
	// begin inline asm
	mov.u64 	%rd91, %clock64;
	// end inline asm
	mul.wide.u32 	%rd111, %r96, 4;
	add.s64 	%rd112, %rd1, %rd111;
	ld.global.u32 	%r98, [%rd112];
	add.s32 	%r99, %r98, %r97;
	// begin inline asm
	mov.u64 	%rd92, %clock64;
	// end inline asm
	sub.s64 	%rd113, %rd92, %rd91;
	st.shared.u32 	[%r91+16], %rd113;
	// begin inline asm
	mov.u64 	%rd93, %clock64;
	// end inline asm
	mul.wide.u32 	%rd114, %r98, 4;
	add.s64 	%rd115, %rd1, %rd114;
	ld.global.u32 	%r100, [%rd115];
	add.s32 	%r101, %r100, %r99;
	// begin inline asm
	mov.u64 	%rd94, %clock64;
	// end inline asm
	sub.s64 	%rd116, %rd94, %rd93;
	st.shared.u32 	[%r91+20], %rd116;
	// begin inline asm
	mov.u64 	%rd95, %clock64;
	// end inline asm
	mul.wide.u32 	%rd117, %r100, 4;
	add.s64 	%rd118, %rd1, %rd117;
	ld.global.u32 	%r102, [%rd118];
	add.s32 	%r103, %r102, %r101;
	// begin inline asm
	mov.u64 	%rd96, %clock64;
	// end inline asm
	sub.s64 	%rd119, %rd96, %rd95;
	st.shared.u32 	[%r91+24], %rd119;
	// begin inline asm
	mov.u64 	%rd97, %clock64;
	// end inline asm
	mul.wide.u32 	%rd120, %r102, 4;
	add.s64 	%rd121, %rd1, %rd120;
	ld.global.u32 	%r124, [%rd121];
	add.s32 	%r138, %r124, %r103;
	// begin inline asm
	mov.u64 	%rd98, %clock64;
	// end inline asm
	sub.s64 	%rd122, %rd98, %rd97;
	st.shared.u32 	[%r91+28], %rd122;
	add.s32 	%r127, %r127, 8;
$L__BB1_8:
	setp.eq.s32 	%p9, %r17, 0;
	@%p9 bra 	$L__BB1_14;
	and.b32  	%r25, %r45, 3;
	setp.lt.u32 	%p10, %r17, 4;
	@%p10 bra 	$L__BB1_11;
	// begin inline asm
	mov.u64 	%rd123, %clock64;
	// end inline asm
	mul.wide.u32 	%rd131, %r124, 4;
	add.s64 	%rd132, %rd1, %rd131;
	ld.global.u32 	%r105, [%rd132];
	add.s32 	%r106, %r105, %r138;
	// begin inline asm
	mov.u64 	%rd124, %clock64;
	// end inline asm
	sub.s64 	%rd133, %rd124, %rd123;
	shl.b32 	%r107, %r127, 2;
	mov.u32 	%r108, duration;
	add.s32 	%r109, %r108, %r107;
	st.shared.u32 	[%r109], %rd133;
	// begin inline asm
	mov.u64 	%rd125, %clock64;
	// end inline asm
	mul.wide.u32 	%rd134, %r105, 4;
	add.s64 	%rd135, %rd1, %rd134;
	ld.global.u32 	%r110, [%rd135];
	add.s32 	%r111, %r110, %r106;
	// begin inline asm
	mov.u64 	%rd126, %clock64;
	// end inline asm
	sub.s64 	%rd136, %rd126, %rd125;
	st.shared.u32 	[%r109+4], %rd136;
	// begin inline asm
	mov.u64 	%rd127, %clock64;
	// end inline asm
	mul.wide.u32 	%rd137, %r110, 4;
	add.s64 	%rd138, %rd1, %rd137;
	ld.global.u32 	%r112, [%rd138];
	add.s32 	%r113, %r112, %r111;
	// begin inline asm
	mov.u64 	%rd128, %clock64;
	// end inline asm
	sub.s64 	%rd139, %rd128, %rd127;
	st.shared.u32 	[%r109+8], %rd139;
	// begin inline asm
	mov.u64 	%rd129, %clock64;
	// end inline asm
	mul.wide.u32 	%rd140, %r112, 4;
	add.s64 	%rd141, %rd1, %rd140;
	ld.global.u32 	%r124, [%rd141];
	add.s32 	%r138, %r124, %r113;
	// begin inline asm
	mov.u64 	%rd130, %clock64;
	// end inline asm
	sub.s64 	%rd142, %rd130, %rd129;
	st.shared.u32 	[%r109+12], %rd142;
	add.s32 	%r127, %r127, 4;
$L__BB1_11:
	setp.eq.s32 	%p11, %r25, 0;
	@%p11 bra 	$L__BB1_14;
	shl.b32 	%r114, %r127, 2;
	mov.u32 	%r115, duration;
	add.s32 	%r135, %r115, %r114;
	neg.s32 	%r134, %r25;
$L__BB1_13:
	.pragma "nounroll";
	// begin inline asm
	mov.u64 	%rd143, %clock64;
	// end inline asm
	mul.wide.u32 	%rd145, %r124, 4;
	add.s64 	%rd146, %rd1, %rd145;
	ld.global.u32 	%r124, [%rd146];
	add.s32 	%r138, %r124, %r138;
	// begin inline asm
	mov.u64 	%rd144, %clock64;
	// end inline asm
	sub.s64 	%rd147, %rd144, %rd143;
	st.shared.u32 	[%r135], %rd147;
	add.s32 	%r135, %r135, 4;
	add.s32 	%r134, %r134, 1;
	setp.ne.s32 	%p12, %r134, 0;
	@%p12 bra 	$L__BB1_13;
$L__BB1_14:
	setp.ne.s32 	%p13, %r138, 0;
	@%p13 bra 	$L__BB1_16;
	add.s32 	%r116, %r44, 1;
	mul.wide.u32 	%rd148, %r116, 4;
	add.s64 	%rd149, %rd1, %rd148;
	mov.b32 	%r117, 0;
	st.global.u32 	[%rd149], %r117;
$L__BB1_16:
	ret;

}
.entry _Z26tlb_latency_with_disruptorILb0ELb1EEvPjjjjjii(
	.param .u64 .ptr .align 1 _Z26tlb_latency_with_disruptorILb0ELb1EEvPjjjjjii_param_0,
	.param .u32 _Z26tlb_latency_with_disruptorILb0ELb1EEvPjjjjjii_param_1,
	.param .u32 _Z26tlb_latency_with_disruptorILb0ELb1EEvPjjjjjii_param_2,
	.param .u32 _Z26tlb_latency_with_disruptorILb0ELb1EEvPjjjjjii_param_3,
	.param .u32 _Z26tlb_latency_with_disruptorILb0ELb1EEvPjjjjjii_param_4,
	.param .u32 _Z26tlb_latency_with_disruptorILb0ELb1EEvPjjjjjii_param_5,
	.param .u32 _Z26tlb_latency_with_disruptorILb0ELb1EEvPjjjjjii_param_6
)
{
	.reg .pred 	%p<23>;
	.reg .b32 	%r<201>;
	.reg .b64 	%rd<180>;

	ld.param.u64 	%rd2, [_Z26tlb_latency_with_disruptorILb0ELb1EEvPjjjjjii_param_0];
	ld.param.u32 	%r60, [_Z26tlb_latency_with_disruptorILb0ELb1EEvPjjjjjii_param_1];
	ld.param.u32 	%r61, [_Z26tlb_latency_with_disruptorILb0ELb1EEvPjjjjjii_param_2];
	ld.param.u32 	%r194, [_Z26tlb_latency_with_disruptorILb0ELb1EEvPjjjjjii_param_4];
	ld.param.u32 	%r64, [_Z26tlb_latency_with_disruptorILb0ELb1EEvPjjjjjii_param_5];
	cvta.to.global.u64 	%rd1, %rd2;
	// begin inline asm
	mov.u32 %r63, %smid;
	// end inline asm
	setp.ne.s32 	%p1, %r63, %r64;
	mov.u32 	%r65, %tid.x;
	setp.ne.s32 	%p2, %r65, 0;
	or.pred  	%p3, %p2, %p1;
	@%p3 bra 	$L__BB2_28;
	setp.eq.s32 	%p4, %r61, 0;
	@%p4 bra 	$L__BB2_14;
	and.b32  	%r1, %r61, 15;
	setp.lt.u32 	%p5, %r61, 16;
	mov.b32 	%r183, 0;
	mov.u32 	%r180, %r194;
	@%p5 bra 	$L__BB2_5;
	and.b32  	%r183, %r61, -16;
	mov.u32 	%r69, duration;
	add.s32 	%r174, %r69, 32;
	neg.s32 	%r175, %r183;
	mov.u32 	%r180, %r194;
$L__BB2_4:
	.pragma "nounroll";
	// begin inline asm
	mov.u64 	%rd3, %clock64;
	// end inline asm
	mul.wide.u32 	%rd35, %r180, 4;
	add.s64 	%rd36, %rd1, %rd35;
	ld.global.u32 	%r70, [%rd36];
	add.s32 	%r71, %r70, %r194;
	// begin inline asm
	mov.u64 	%rd4, %clock64;
	// end inline asm
	sub.s64 	%rd37, %rd4, %rd3;
	st.shared.u32 	[%r174+-32], %rd37;
	// begin inline asm
	mov.u64 	%rd5, %clock64;
	// end inline asm
	mul.wide.u32 	%rd38, %r70, 4;
	add.s64 	%rd39, %rd1, %rd38;
	ld.global.u32 	%r72, [%rd39];
	add.s32 	%r73, %r72, %r71;
	// begin inline asm
	mov.u64 	%rd6, %clock64;
	// end inline asm
	sub.s64 	%rd40, %rd6, %rd5;
	st.shared.u32 	[%r174+-28], %rd40;
	// begin inline asm
	mov.u64 	%rd7, %clock64;
	// end inline asm
	mul.wide.u32 	%rd41, %r72, 4;
	add.s64 	%rd42, %rd1, %rd41;
	ld.global.u32 	%r74, [%rd42];
	add.s32 	%r75, %r74, %r73;
	// begin inline asm
	mov.u64 	%rd8, %clock64;
	// end inline asm
	sub.s64 	%rd43, %rd8, %rd7;
	st.shared.u32 	[%r174+-24], %rd43;
	// begin inline asm
	mov.u64 	%rd9, %clock64;
	// end inline asm
	mul.wide.u32 	%rd44, %r74, 4;
	add.s64 	%rd45, %rd1, %rd44;
	ld.global.u32 	%r76, [%rd45];
	add.s32 	%r77, %r76, %r75;
	// begin inline asm
	mov.u64 	%rd10, %clock64;
	// end inline asm
	sub.s64 	%rd46, %rd10, %rd9;
	st.shared.u32 	[%r174+-20], %rd46;
	// begin inline asm
	mov.u64 	%rd11, %clock64;
	// end inline asm
	mul.wide.u32 	%rd47, %r76, 4;
	add.s64 	%rd48, %rd1, %rd47;
	ld.global.u32 	%r78, [%rd48];
	add.s32 	%r79, %r78, %r77;
	// begin inline asm
	mov.u64 	%rd12, %clock64;
	// end inline asm
	sub.s64 	%rd49, %rd12, %rd11;
	st.shared.u32 	[%r174+-16], %rd49;
	// begin inline asm
	mov.u64 	%rd13, %clock64;
	// end inline asm
	mul.wide.u32 	%rd50, %r78, 4;
	add.s64 	%rd51, %rd1, %rd50;
	ld.global.u32 	%r80, [%rd51];
	add.s32 	%r81, %r80, %r79;
	// begin inline asm
	mov.u64 	%rd14, %clock64;
	// end inline asm
	sub.s64 	%rd52, %rd14, %rd13;
	st.shared.u32 	[%r174+-12], %rd52;
	// begin inline asm
	mov.u64 	%rd15, %clock64;
	// end inline asm
	mul.wide.u32 	%rd53, %r80, 4;
	add.s64 	%rd54, %rd1, %rd53;
	ld.global.u32 	%r82, [%rd54];
	add.s32 	%r83, %r82, %r81;
	// begin inline asm
	mov.u64 	%rd16, %clock64;
	// end inline asm
	sub.s64 	%rd55, %rd16, %rd15;
	st.shared.u32 	[%r174+-8], %rd55;
	// begin inline asm
	mov.u64 	%rd17, %clock64;
	// end inline asm
	mul.wide.u32 	%rd56, %r82, 4;
	add.s64 	%rd57, %rd1, %rd56;
	ld.global.u32 	%r84, [%rd57];
	add.s32 	%r85, %r84, %r83;
	// begin inline asm
	mov.u64 	%rd18, %clock64;
	// end inline asm
	sub.s64 	%rd58, %rd18, %rd17;
	st.shared.u32 	[%r174+-4], %rd58;
	// begin inline asm
	mov.u64 	%rd19, %clock64;
	// end inline asm
	mul.wide.u32 	%rd59, %r84, 4;
	add.s64 	%rd60, %rd1, %rd59;
	ld.global.u32 	%r86, [%rd60];
	add.s32 	%r87, %r86, %r85;
	// begin inline asm
	mov.u64 	%rd20, %clock64;
	// end inline asm
	sub.s64 	%rd61, %rd20, %rd19;
	st.shared.u32 	[%r174], %rd61;
	// begin inline asm
	mov.u64 	%rd21, %clock64;
	// end inline asm
	mul.wide.u32 	%rd62, %r86, 4;
	add.s64 	%rd63, %rd1, %rd62;
	ld.global.u32 	%r88, [%rd63];
	add.s32 	%r89, %r88, %r87;
	// begin inline asm
	mov.u64 	%rd22, %clock64;
	// end inline asm
	sub.s64 	%rd64, %rd22, %rd21;
	st.shared.u32 	[%r174+4], %rd64;
	// begin inline asm
	mov.u64 	%rd23, %clock64;
	// end inline asm
	mul.wide.u32 	%rd65, %r88, 4;
	add.s64 	%rd66, %rd1, %rd65;
	ld.global.u32 	%r90, [%rd66];
	add.s32 	%r91, %r90, %r89;
	// begin inline asm
	mov.u64 	%rd24, %clock64;
	// end inline asm
	sub.s64 	%rd67, %rd24, %rd23;
	st.shared.u32 	[%r174+8], %rd67;
	// begin inline asm
	mov.u64 	%rd25, %clock64;
	// end inline asm
	mul.wide.u32 	%rd68, %r90, 4;
	add.s64 	%rd69, %rd1, %rd68;
	ld.global.u32 	%r92, [%rd69];
	add.s32 	%r93, %r92, %r91;
	// begin inline asm
	mov.u64 	%rd26, %clock64;
	// end inline asm
	sub.s64 	%rd70, %rd26, %rd25;
	st.shared.u32 	[%r174+12], %rd70;
	// begin inline asm
	mov.u64 	%rd27, %clock64;
	// end inline asm
	mul.wide.u32 	%rd71, %r92, 4;
	add.s64 	%rd72, %rd1, %rd71;
	ld.global.u32 	%r94, [%rd72];
	add.s32 	%r95, %r94, %r93;
	// begin inline asm
	mov.u64 	%rd28, %clock64;
	// end inline asm
	sub.s64 	%rd73, %rd28, %rd27;
	st.shared.u32 	[%r174+16], %rd73;
	// begin inline asm
	mov.u64 	%rd29, %clock64;
	// end inline asm
	mul.wide.u32 	%rd74, %r94, 4;
	add.s64 	%rd75, %rd1, %rd74;
	ld.global.u32 	%r96, [%rd75];
	add.s32 	%r97, %r96, %r95;
	// begin inline asm
	mov.u64 	%rd30, %clock64;
	// end inline asm
	sub.s64 	%rd76, %rd30, %rd29;
	st.shared.u32 	[%r174+20], %rd76;
	// begin inline asm
	mov.u64 	%rd31, %clock64;
	// end inline asm
	mul.wide.u32 	%rd77, %r96, 4;
	add.s64 	%rd78, %rd1, %rd77;
	ld.global.u32 	%r98, [%rd78];
	add.s32 	%r99, %r98, %r97;
	// begin inline asm
	mov.u64 	%rd32, %clock64;
	// end inline asm
	sub.s64 	%rd79, %rd32, %rd31;
	st.shared.u32 	[%r174+24], %rd79;
	// begin inline asm
	mov.u64 	%rd33, %clock64;
	// end inline asm
	mul.wide.u32 	%rd80, %r98, 4;
	add.s64 	%rd81, %rd1, %rd80;
	ld.global.u32 	%r180, [%rd81];
	add.s32 	%r194, %r180, %r99;
	// begin inline asm
	mov.u64 	%rd34, %clock64;
	// end inline asm
	sub.s64 	%rd82, %rd34, %rd33;
	st.shared.u32 	[%r174+28], %rd82;
	add.s32 	%r175, %r175, 16;
	add.s32 	%r174, %r174, 64;
	setp.ne.s32 	%p6, %r175, 0;
	@%p6 bra 	$L__BB2_4;
$L__BB2_5:
	setp.eq.s32 	%p7, %r1, 0;
	@%p7 bra 	$L__BB2_14;
	and.b32  	%r16, %r61, 7;
	setp.lt.u32 	%p8, %r1, 8;
	@%p8 bra 	$L__BB2_8;
	// begin inline asm
	mov.u64 	%rd83, %clock64;
	// end inline asm
	mul.wide.u32 	%rd99, %r180, 4;
	add.s64 	%rd100, %rd1, %rd99;
	ld.global.u32 	%r101, [%rd100];
	add.s32 	%r102, %r101, %r194;
	// begin inline asm
	mov.u64 	%rd84, %clock64;
	// end inline asm
	sub.s64 	%rd101, %rd84, %rd83;
	shl.b32 	%r103, %r183, 2;
	mov.u32 	%r104, duration;
	add.s32 	%r105, %r104, %r103;
	st.shared.u32 	[%r105], %rd101;
	// begin inline asm
	mov.u64 	%rd85, %clock64;
	// end inline asm
	mul.wide.u32 	%rd102, %r101, 4;
	add.s64 	%rd103, %rd1, %rd102;
	ld.global.u32 	%r106, [%rd103];
	add.s32 	%r107, %r106, %r102;
	// begin inline asm
	mov.u64 	%rd86, %clock64;
	// end inline asm
	sub.s64 	%rd104, %rd86, %rd85;
	st.shared.u32 	[%r105+4], %rd104;
	// begin inline asm
	mov.u64 	%rd87, %clock64;
	// end inline asm
	mul.wide.u32 	%rd105, %r106, 4;
	add.s64 	%rd106, %rd1, %rd105;
	ld.global.u32 	%r108, [%rd106];
	add.s32 	%r109, %r108, %r107;
	// begin inline asm
	mov.u64 	%rd88, %clock64;
	// end inline asm
	sub.s64 	%rd107, %rd88, %rd87;
	st.shared.u32 	[%r105+8], %rd107;
	// begin inline asm
	mov.u64 	%rd89, %clock64;
	// end inline asm
	mul.wide.u32 	%rd108, %r108, 4;
	add.s64 	%rd109, %rd1, %rd108;
	ld.global.u32 	%r110, [%rd109];
	add.s32 	%r111, %r110, %r109;
	// begin inline asm
	mov.u64 	%rd90, %clock64;
	// end inline asm
	sub.s64 	%rd110, %rd90, %rd89;
	st.shared.u32 	[%r105+12], %rd110;
	// begin inline asm
	mov.u64 	%rd91, %clock64;
	// end inline asm
	mul.wide.u32 	%rd111, %r110, 4;
	add.s64 	%rd112, %rd1, %rd111;
	ld.global.u32 	%r112, [%rd112];
	add.s32 	%r113, %r112, %r111;
	// begin inline asm
	mov.u64 	%rd92, %clock64;
	// end inline asm
	sub.s64 	%rd113, %rd92, %rd91;
	st.shared.u32 	[%r105+16], %rd113;
	// begin inline asm
	mov.u64 	%rd93, %clock64;
	// end inline asm
	mul.wide.u32 	%rd114, %r112, 4;
	add.s64 	%rd115, %rd1, %rd114;
	ld.global.u32 	%r114, [%rd115];
	add.s32 	%r115, %r114, %r113;
	// begin inline asm
	mov.u64 	%rd94, %clock64;
	// end inline asm
	sub.s64 	%rd116, %rd94, %rd93;
	st.shared.u32 	[%r105+20], %rd116;
	// begin inline asm
	mov.u64 	%rd95, %clock64;
	// end inline asm
	mul.wide.u32 	%rd117, %r114, 4;
	add.s64 	%rd118, %rd1, %rd117;
	ld.global.u32 	%r116, [%rd118];
	add.s32 	%r117, %r116, %r115;
	// begin inline asm
	mov.u64 	%rd96, %clock64;
	// end inline asm
	sub.s64 	%rd119, %rd96, %rd95;
	st.shared.u32 	[%r105+24], %rd119;
	// begin inline asm
	mov.u64 	%rd97, %clock64;
	// end inline asm
	mul.wide.u32 	%rd120, %r116, 4;
	add.s64 	%rd121, %rd1, %rd120;
	ld.global.u32 	%r180, [%rd121];
	add.s32 	%r194, %r180, %r117;
	// begin inline asm
	mov.u64 	%rd98, %clock64;
	// end inline asm
	sub.s64 	%rd122, %rd98, %rd97;
	st.shared.u32 	[%r105+28], %rd122;
	add.s32 	%r183, %r183, 8;
$L__BB2_8:
	setp.eq.s32 	%p9, %r16, 0;
	@%p9 bra 	$L__BB2_14;
	and.b32  	%r24, %r61, 3;
	setp.lt.u32 	%p10, %r16, 4;
	@%p10 bra 	$L__BB2_11;
	// begin inline asm
	mov.u64 	%rd123, %clock64;
	// end inline asm
	mul.wide.u32 	%rd131, %r180, 4;
	add.s64 	%rd132, %rd1, %rd131;
	ld.global.u32 	%r119, [%rd132];
	add.s32 	%r120, %r119, %r194;
	// begin inline asm
	mov.u64 	%rd124, %clock64;
	// end inline asm
	sub.s64 	%rd133, %rd124, %rd123;
	shl.b32 	%r121, %r183, 2;
	mov.u32 	%r122, duration;
	add.s32 	%r123, %r122, %r121;
	st.shared.u32 	[%r123], %rd133;
	// begin inline asm
	mov.u64 	%rd125, %clock64;
	// end inline asm
	mul.wide.u32 	%rd134, %r119, 4;
	add.s64 	%rd135, %rd1, %rd134;
	ld.global.u32 	%r124, [%rd135];
	add.s32 	%r125, %r124, %r120;
	// begin inline asm
	mov.u64 	%rd126, %clock64;
	// end inline asm
	sub.s64 	%rd136, %rd126, %rd125;
	st.shared.u32 	[%r123+4], %rd136;
	// begin inline asm
	mov.u64 	%rd127, %clock64;
	// end inline asm
	mul.wide.u32 	%rd137, %r124, 4;
	add.s64 	%rd138, %rd1, %rd137;
	ld.global.u32 	%r126, [%rd138];
	add.s32 	%r127, %r126, %r125;
	// begin inline asm
	mov.u64 	%rd128, %clock64;
	// end inline asm
	sub.s64 	%rd139, %rd128, %rd127;
	st.shared.u32 	[%r123+8], %rd139;
	// begin inline asm
	mov.u64 	%rd129, %clock64;
	// end inline asm
	mul.wide.u32 	%rd140, %r126, 4;
	add.s64 	%rd141, %rd1, %rd140;
	ld.global.u32 	%r180, [%rd141];
	add.s32 	%r194, %r180, %r127;
	// begin inline asm
	mov.u64 	%rd130, %clock64;
	// end inline asm
	sub.s64 	%rd142, %rd130, %rd129;
	st.shared.u32 	[%r123+12], %rd142;
	add.s32 	%r183, %r183, 4;
$L__BB2_11:
	setp.eq.s32 	%p11, %r24, 0;
	@%p11 bra 	$L__BB2_14;
	shl.b32 	%r128, %r183, 2;
	mov.u32 	%r129, duration;
	add.s32 	%r191, %r129, %r128;
	neg.s32 	%r190, %r24;
$L__BB2_13:
	.pragma "nounroll";
	// begin inline asm
	mov.u64 	%rd143, %clock64;
	// end inline asm
	mul.wide.u32 	%rd145, %r180, 4;
	add.s64 	%rd146, %rd1, %rd145;
	ld.global.u32 	%r180, [%rd146];
	add.s32 	%r194, %r180, %r194;
	// begin inline asm
	mov.u64 	%rd144, %clock64;
	// end inline asm
	sub.s64 	%rd147, %rd144, %rd143;
	st.shared.u32 	[%r191], %rd147;
	add.s32 	%r191, %r191, 4;
	add.s32 	%r190, %r190, 1;
	setp.ne.s32 	%p12, %r190, 0;
	@%p12 bra 	$L__BB2_13;
$L__BB2_14:
	setp.ne.s32 	%p13, %r194, 0;
	@%p13 bra 	$L__BB2_16;
	add.s32 	%r130, %r60, 1;
	mul.wide.u32 	%rd148, %r130, 4;
	add.s64 	%rd149, %rd1, %rd148;
	mov.b32 	%r131, 0;
	st.global.u32 	[%rd149], %r131;
$L__BB2_16:
	setp.eq.s32 	%p14, %r61, 0;
	@%p14 bra 	$L__BB2_28;
	add.s32 	%r43, %r60, 2;
	and.b32  	%r44, %r61, 7;
	setp.lt.u32 	%p15, %r61, 8;
	mov.b32 	%r199, 0;
	@%p15 bra 	$L__BB2_20;
	and.b32  	%r199, %r61, -8;
	neg.s32 	%r197, %r199;
	mov.u32 	%r134, duration;
	add.s32 	%r195, %r134, 16;
	add.s32 	%r196, %r60, 4;
$L__BB2_19:
	.pragma "nounroll";
	ld.shared.v4.u32 	{%r135, %r136, %r137, %r138}, [%r195+-16];
	add.s32 	%r139, %r196, -2;
	mul.wide.u32 	%rd150, %r139, 4;
	add.s64 	%rd151, %rd1, %rd150;
	st.global.u32 	[%rd151], %r135;
	add.s32 	%r140, %r196, -1;
	mul.wide.u32 	%rd152, %r140, 4;
	add.s64 	%rd153, %rd1, %rd152;
	st.global.u32 	[%rd153], %r136;
	add.s32 	%r141, %r196, 5;
	mul.wide.u32 	%rd154, %r196, 4;
	add.s64 	%rd155, %rd1, %rd154;
	st.global.u32 	[%rd155], %r137;
	add.s32 	%r142, %r196, 1;
	mul.wide.u32 	%rd156, %r142, 4;
	add.s64 	%rd157, %rd1, %rd156;
	st.global.u32 	[%rd157], %r138;
	ld.shared.v4.u32 	{%r143, %r144, %r145, %r146}, [%r195];
	add.s32 	%r147, %r196, 2;
	mul.wide.u32 	%rd158, %r147, 4;
	add.s64 	%rd159, %rd1, %rd158;
	st.global.u32 	[%rd159], %r143;
	add.s32 	%r148, %r196, 3;
	mul.wide.u32 	%rd160, %r148, 4;
	add.s64 	%rd161, %rd1, %rd160;
	st.global.u32 	[%rd161], %r144;
	add.s32 	%r149, %r196, 4;
	mul.wide.u32 	%rd162, %r149, 4;
	add.s64 	%rd163, %rd1, %rd162;
	st.global.u32 	[%rd163], %r145;
	mul.wide.u32 	%rd164, %r141, 4;
	add.s64 	%rd165, %rd1, %rd164;
	st.global.u32 	[%rd165], %r146;
	add.s32 	%r197, %r197, 8;
	add.s32 	%r196, %r196, 8;
	add.s32 	%r195, %r195, 32;
	setp.ne.s32 	%p16, %r197, 0;
	@%p16 bra 	$L__BB2_19;
$L__BB2_20:
	setp.eq.s32 	%p17, %r44, 0;
	@%p17 bra 	$L__BB2_28;
	and.b32  	%r55, %r61, 3;
	setp.lt.u32 	%p18, %r44, 4;
	@%p18 bra 	$L__BB2_23;
	shl.b32 	%r150, %r199, 2;
	mov.u32 	%r151, duration;
	add.s32 	%r152, %r151, %r150;
	ld.shared.u32 	%r153, [%r152];
	add.s32 	%r154, %r43, %r199;
	mul.wide.u32 	%rd166, %r154, 4;
	add.s64 	%rd167, %rd1, %rd166;
	st.global.u32 	[%rd167], %r153;
	ld.shared.u32 	%r155, [%r152+4];
	add.s32 	%r156, %r154, 1;
	mul.wide.u32 	%rd168, %r156, 4;
	add.s64 	%rd169, %rd1, %rd168;
	st.global.u32 	[%rd169], %r155;
	ld.shared.u32 	%r157, [%r152+8];
	add.s32 	%r158, %r154, 2;
	mul.wide.u32 	%rd170, %r158, 4;
	add.s64 	%rd171, %rd1, %rd170;
	st.global.u32 	[%rd171], %r157;
	ld.shared.u32 	%r159, [%r152+12];
	add.s32 	%r160, %r154, 3;
	mul.wide.u32 	%rd172, %r160, 4;
	add.s64 	%rd173, %rd1, %rd172;
	st.global.u32 	[%rd173], %r159;
	add.s32 	%r199, %r199, 4;
$L__BB2_23:
	setp.eq.s32 	%p19, %r55, 0;
	@%p19 bra 	$L__BB2_28;
	setp.eq.s32 	%p20, %r55, 1;
	@%p20 bra 	$L__BB2_26;
	shl.b32 	%r161, %r199, 2;
	mov.u32 	%r162, duration;
	add.s32 	%r163, %r162, %r161;
	ld.shared.u32 	%r164, [%r163];
	add.s32 	%r165, %r43, %r199;
	mul.wide.u32 	%rd174, %r165, 4;
	add.s64 	%rd175, %rd1, %rd174;
	st.global.u32 	[%rd175], %r164;
	ld.shared.u32 	%r166, [%r163+4];
	add.s32 	%r167, %r165, 1;
	mul.wide.u32 	%rd176, %r167, 4;
	add.s64 	%rd177, %rd1, %rd176;
	st.global.u32 	[%rd177], %r166;
	add.s32 	%r199, %r199, 2;
$L__BB2_26:
	and.b32  	%r168, %r61, 1;
	setp.eq.b32 	%p21, %r168, 1;
	not.pred 	%p22, %p21;
	@%p22 bra 	$L__BB2_28;
	shl.b32 	%r169, %r199, 2;
	mov.u32 	%r170, duration;
	add.s32 	%r171, %r170, %r169;
	ld.shared.u32 	%r172, [%r171];
	add.s32 	%r173, %r43, %r199;
	mul.wide.u32 	%rd178, %r173, 4;
	add.s64 	%rd179, %rd1, %rd178;
	st.global.u32 	[%rd179], %r172;
$L__BB2_28:
	ret;

}


// ===== COMPILED SASS (sm_100) =====

	.target	sm_100

	.elftype	@"ET_EXEC"


//--------------------- .note.nv.tkinfo           --------------------------
	.section	.note.nv.tkinfo,"",@"SHT_NOTE"
	.sectionflags	@"SHF_NOTE_NV_TKINFO"
	.tkinfo
        /*0018*/ 	.word	0x00000002
        /*0030*/ 	.string	""
        /*0030*/ 	.string	"ptxas"
        /*0030*/ 	.string	"Cuda compilation tools, release 13.0, V13.0.88"
        /*0030*/ 	.string	"Build cuda_13.0.r13.0/compiler.36424714_0"
        /*0030*/ 	.string	"-arch sm_100 -m 64 "



//--------------------- .note.nv.cuinfo           --------------------------
	.section	.note.nv.cuinfo,"",@"SHT_NOTE"
	.sectionflags	@"SHF_NOTE_NV_CUINFO"
        /*0018*/ 	.short	0x0002
        /*001a*/ 	.short	0x0064
        /*001c*/ 	.short	0x0082
	.zero		2


//--------------------- .nv.info                  --------------------------
	.section	.nv.info,"",@"SHT_CUDA_INFO"
	.align	4


	//----- nvinfo : EIATTR_REGCOUNT
	.align		4
        /*0000*/ 	.byte	0x04, 0x2f
        /*0002*/ 	.short	(.L_1 - .L_0)
	.align		4
.L_0:
        /*0004*/ 	.word	index@(_Z26tlb_latency_with_disruptorILb0ELb0EEvPjjjjjii)
        /*0008*/ 	.word	0x0000000c


	//----- nvinfo : EIATTR_FRAME_SIZE
	.align		4
.L_1:
        /*000c*/ 	.byte	0x04, 0x11
        /*000e*/ 	.short	(.L_3 - .L_2)
	.align		4
.L_2:
        /*0010*/ 	.word	index@(_Z26tlb_latency_with_disruptorILb0ELb0EEvPjjjjjii)
        /*0014*/ 	.word	0x00000000


	//----- nvinfo : EIATTR_REGCOUNT
	.align		4
.L_3:
        /*0018*/ 	.byte	0x04, 0x2f
        /*001a*/ 	.short	(.L_5 - .L_4)
	.align		4
.L_4:
        /*001c*/ 	.word	index@(_Z26tlb_latency_with_disruptorILb1ELb0EEvPjjjjjii)
        /*0020*/ 	.word	0x00000012


	//----- nvinfo : EIATTR_FRAME_SIZE
	.align		4
.L_5:
        /*0024*/ 	.byte	0x04, 0x11
        /*0026*/ 	.short	(.L_7 - .L_6)
	.align		4
.L_6:
        /*0028*/ 	.word	index@(_Z26tlb_latency_with_disruptorILb1ELb0EEvPjjjjjii)
        /*002c*/ 	.word	0x00000000


	//----- nvinfo : EIATTR_REGCOUNT
	.align		4
.L_7:
        /*0030*/ 	.byte	0x04, 0x2f
        /*0032*/ 	.short	(.L_9 - .L_8)
	.align		4
.L_8:
        /*0034*/ 	.word	index@(_Z26tlb_latency_with_disruptorILb0ELb1EEvPjjjjjii)
        /*0038*/ 	.word	0x00000020


	//----- nvinfo : EIATTR_FRAME_SIZE
	.align		4
.L_9:
        /*003c*/ 	.byte	0x04, 0x11
        /*003e*/ 	.short	(.L_11 - .L_10)
	.align		4
.L_10:
        /*0040*/ 	.word	index@(_Z26tlb_latency_with_disruptorILb0ELb1EEvPjjjjjii)
        /*0044*/ 	.word	0x00000000


	//----- nvinfo : EIATTR_MIN_STACK_SIZE
	.align		4
.L_11:
        /*0048*/ 	.byte	0x04, 0x12
        /*004a*/ 	.short	(.L_13 - .L_12)
	.align		4
.L_12:
        /*004c*/ 	.word	index@(_Z26tlb_latency_with_disruptorILb0ELb1EEvPjjjjjii)
        /*0050*/ 	.word	0x00000000


	//----- nvinfo : EIATTR_MIN_STACK_SIZE
	.align		4
.L_13:
        /*0054*/ 	.byte	0x04, 0x12
        /*0056*/ 	.short	(.L_15 - .L_14)
	.align		4
.L_14:
        /*0058*/ 	.word	index@(_Z26tlb_latency_with_disruptorILb1ELb0EEvPjjjjjii)
        /*005c*/ 	.word	0x00000000


	//----- nvinfo : EIATTR_MIN_STACK_SIZE
	.align		4
.L_15:
        /*0060*/ 	.byte	0x04, 0x12
        /*0062*/ 	.short	(.L_17 - .L_16)
	.align		4
.L_16:
        /*0064*/ 	.word	index@(_Z26tlb_latency_with_disruptorILb0ELb0EEvPjjjjjii)
        /*0068*/ 	.word	0x00000000
.L_17:


//--------------------- .nv.compat                --------------------------
	.section	.nv.compat,"",@"SHT_CUDA_COMPAT_INFO"
	.align	4
        /*0000*/ 	.byte	0x02, 0x09, 0x00, 0x00, 0x02, 0x02, 0x01, 0x00, 0x02, 0x05, 0x05, 0x00, 0x03, 0x07, 0x01, 0x01
        /*0010*/ 	.byte	0x02, 0x03, 0x00, 0x00, 0x02, 0x06, 0x01, 0x00, 0x04, 0x0b, 0x08, 0x00, 0x09, 0x00, 0x00, 0x00
        /*0020*/ 	.byte	0x00, 0x00, 0x00, 0x00


//--------------------- .nv.info._Z26tlb_latency_with_disruptorILb0ELb1EEvPjjjjjii --------------------------
	.section	.nv.info._Z26tlb_latency_with_disruptorILb0ELb1EEvPjjjjjii,"",@"SHT_CUDA_INFO"
	.sectionflags	@""
	.align	4


	//----- nvinfo : EIATTR_CUDA_API_VERSION
	.align		4
        /*0000*/ 	.byte	0x04, 0x37
        /*0002*/ 	.short	(.L_19 - .L_18)
.L_18:
        /*0004*/ 	.word	0x00000082


	//----- nvinfo : EIATTR_KPARAM_INFO
	.align		4
.L_19:
        /*0008*/ 	.byte	0x04, 0x17
        /*000a*/ 	.short	(.L_21 - .L_20)
.L_20:
        /*000c*/ 	.word	0x00000000
        /*0010*/ 	.short	0x0006
        /*0012*/ 	.short	0x001c
        /*0014*/ 	.byte	0x00, 0xf0, 0x11, 0x00


	//----- nvinfo : EIATTR_KPARAM_INFO
	.align		4
.L_21:
        /*0018*/ 	.byte	0x04, 0x17
        /*001a*/ 	.short	(.L_23 - .L_22)
.L_22:
        /*001c*/ 	.word	0x00000000
        /*0020*/ 	.short	0x0005
        /*0022*/ 	.short	0x0018
        /*0024*/ 	.byte	0x00, 0xf0, 0x11, 0x00


	//----- nvinfo : EIATTR_KPARAM_INFO
	.align		4
.L_23:
        /*0028*/ 	.byte	0x04, 0x17
        /*002a*/ 	.short	(.L_25 - .L_24)
.L_24:
        /*002c*/ 	.word	0x00000000
        /*0030*/ 	.short	0x0004
        /*0032*/ 	.short	0x0014
        /*0034*/ 	.byte	0x00, 0xf0, 0x11, 0x00


	//----- nvinfo : EIATTR_KPARAM_INFO
	.align		4
.L_25:
        /*0038*/ 	.byte	0x04, 0x17
        /*003a*/ 	.short	(.L_27 - .L_26)
.L_26:
        /*003c*/ 	.word	0x00000000
        /*0040*/ 	.short	0x0003
        /*0042*/ 	.short	0x0010
        /*0044*/ 	.byte	0x00, 0xf0, 0x11, 0x00


	//----- nvinfo : EIATTR_KPARAM_INFO
	.align		4
.L_27:
        /*0048*/ 	.byte	0x04, 0x17
        /*004a*/ 	.short	(.L_29 - .L_28)
.L_28:
        /*004c*/ 	.word	0x00000000
        /*0050*/ 	.short	0x0002
        /*0052*/ 	.short	0x000c
        /*0054*/ 	.byte	0x00, 0xf0, 0x11, 0x00


	//----- nvinfo : EIATTR_KPARAM_INFO
	.align		4
.L_29:
        /*0058*/ 	.byte	0x04, 0x17
        /*005a*/ 	.short	(.L_31 - .L_30)
.L_30:
        /*005c*/ 	.word	0x00000000
        /*0060*/ 	.short	0x0001
        /*0062*/ 	.short	0x0008
        /*0064*/ 	.byte	0x00, 0xf0, 0x11, 0x00


	//----- nvinfo : EIATTR_KPARAM_INFO
	.align		4
.L_31:
        /*0068*/ 	.byte	0x04, 0x17
        /*006a*/ 	.short	(.L_33 - .L_32)
.L_32:
        /*006c*/ 	.word	0x00000000
        /*0070*/ 	.short	0x0000
        /*0072*/ 	.short	0x0000
        /*0074*/ 	.byte	0x00, 0xf5, 0x21, 0x00


	//----- nvinfo : EIATTR_SPARSE_MMA_MASK
	.align		4
.L_33:
        /*0078*/ 	.byte	0x03, 0x50
        /*007a*/ 	.short	0x0000


	//----- nvinfo : EIATTR_MAXREG_COUNT
	.align		4
        /*007c*/ 	.byte	0x03, 0x1b
        /*007e*/ 	.short	0x00ff


	//----- nvinfo : EIATTR_MERCURY_ISA_VERSION
	.align		4
        /*0080*/ 	.byte	0x03, 0x5f
        /*0082*/ 	.short	0x0101


	//----- nvinfo : EIATTR_VRC_CTA_INIT_COUNT
	.align		4
        /*0084*/ 	.byte	0x02, 0x4a
	.zero		1
	.zero		1


	//----- nvinfo : EIATTR_EXIT_INSTR_OFFSETS
	.align		4
        /*0088*/ 	.byte	0x04, 0x1c
        /*008a*/ 	.short	(.L_35 - .L_34)


	//   ....[0]....
.L_34:
        /*008c*/ 	.word	0x00000080


	//   ....[1]....
        /*0090*/ 	.word	0x000010b0


	//   ....[2]....
        /*0094*/ 	.word	0x00001370


	//   ....[3]....
        /*0098*/ 	.word	0x00001510


	//   ....[4]....
        /*009c*/ 	.word	0x00001630


	//   ....[5]....
        /*00a0*/ 	.word	0x000016d0


	//----- nvinfo : EIATTR_CBANK_PARAM_SIZE
	.align		4
.L_35:
        /*00a4*/ 	.byte	0x03, 0x19
        /*00a6*/ 	.short	0x0020


	//----- nvinfo : EIATTR_PARAM_CBANK
	.align		4
        /*00a8*/ 	.byte	0x04, 0x0a
        /*00aa*/ 	.short	(.L_37 - .L_36)
	.align		4
.L_36:
        /*00ac*/ 	.word	index@(.nv.constant0._Z26tlb_latency_with_disruptorILb0ELb1EEvPjjjjjii)
        /*00b0*/ 	.short	0x0380
        /*00b2*/ 	.short	0x0020


	//----- nvinfo : EIATTR_SW_WAR
	.align		4
.L_37:
        /*00b4*/ 	.byte	0x04, 0x36
        /*00b6*/ 	.short	(.L_39 - .L_38)
.L_38:
        /*00b8*/ 	.word	0x00000008
.L_39:


//--------------------- .nv.info._Z26tlb_latency_with_disruptorILb1ELb0EEvPjjjjjii --------------------------
	.section	.nv.info._Z26tlb_latency_with_disruptorILb1ELb0EEvPjjjjjii,"",@"SHT_CUDA_INFO"
	.sectionflags	@""
	.align	4


	//----- nvinfo : EIATTR_CUDA_API_VERSION
	.align		4
        /*0000*/ 	.byte	0x04, 0x37
        /*0002*/ 	.short	(.L_41 - .L_40)
.L_40:
        /*0004*/ 	.word	0x00000082


	//----- nvinfo : EIATTR_KPARAM_INFO
	.align		4
.L_41:
        /*0008*/ 	.byte	0x04, 0x17
        /*000a*/ 	.short	(.L_43 - .L_42)
.L_42:
        /*000c*/ 	.word	0x00000000
        /*0010*/ 	.short	0x0006
        /*0012*/ 	.short	0x001c
        /*0014*/ 	.byte	0x00, 0xf0, 0x11, 0x00


	//----- nvinfo : EIATTR_KPARAM_INFO
	.align		4
.L_43:
        /*0018*/ 	.byte	0x04, 0x17
        /*001a*/ 	.short	(.L_45 - .L_44)
.L_44:
        /*001c*/ 	.word	0x00000000
        /*0020*/ 	.short	0x0005
        /*0022*/ 	.short	0x0018
        /*0024*/ 	.byte	0x00, 0xf0, 0x11, 0x00


	//----- nvinfo : EIATTR_KPARAM_INFO
	.align		4
.L_45:
        /*0028*/ 	.byte	0x04, 0x17
        /*002a*/ 	.short	(.L_47 - .L_46)
.L_46:
        /*002c*/ 	.word	0x00000000
        /*0030*/ 	.short	0x0004
        /*0032*/ 	.short	0x0014
        /*0034*/ 	.byte	0x00, 0xf0, 0x11, 0x00


	//----- nvinfo : EIATTR_KPARAM_INFO
	.align		4
.L_47:
        /*0038*/ 	.byte	0x04, 0x17
        /*003a*/ 	.short	(.L_49 - .L_48)
.L_48:
        /*003c*/ 	.word	0x00000000
        /*0040*/ 	.short	0x0003
        /*0042*/ 	.short	0x0010
        /*0044*/ 	.byte	0x00, 0xf0, 0x11, 0x00


	//----- nvinfo : EIATTR_KPARAM_INFO
	.align		4
.L_49:
        /*0048*/ 	.byte	0x04, 0x17
        /*004a*/ 	.short	(.L_51 - .L_50)
.L_50:
        /*004c*/ 	.word	0x00000000
        /*0050*/ 	.short	0x0002
        /*0052*/ 	.short	0x000c
        /*0054*/ 	.byte	0x00, 0xf0, 0x11, 0x00


	//----- nvinfo : EIATTR_KPARAM_INFO
	.align		4
.L_51:
        /*0058*/ 	.byte	0x04, 0x17
        /*005a*/ 	.short	(.L_53 - .L_52)
.L_52:
        /*005c*/ 	.word	0x00000000
        /*0060*/ 	.short	0x0001
        /*0062*/ 	.short	0x0008
        /*0064*/ 	.byte	0x00, 0xf0, 0x11, 0x00


	//----- nvinfo : EIATTR_KPARAM_INFO
	.align		4
.L_53:
        /*0068*/ 	.byte	0x04, 0x17
        /*006a*/ 	.short	(.L_55 - .L_54)
.L_54:
        /*006c*/ 	.word	0x00000000
        /*0070*/ 	.short	0x0000
        /*0072*/ 	.short	0x0000
        /*0074*/ 	.byte	0x00, 0xf5, 0x21, 0x00


	//----- nvinfo : EIATTR_SPARSE_MMA_MASK
	.align		4
.L_55:
        /*0078*/ 	.byte	0x03, 0x50
        /*007a*/ 	.short	0x0000


	//----- nvinfo : EIATTR_MAXREG_COUNT
	.align		4
        /*007c*/ 	.byte	0x03, 0x1b
        /*007e*/ 	.short	0x00ff


	//----- nvinfo : EIATTR_MERCURY_ISA_VERSION
	.align		4
        /*0080*/ 	.byte	0x03, 0x5f
        /*0082*/ 	.short	0x0101


	//----- nvinfo : EIATTR_VRC_CTA_INIT_COUNT
	.align		4
        /*0084*/ 	.byte	0x02, 0x4a
	.zero		1
	.zero		1


	//----- nvinfo : EIATTR_EXIT_INSTR_OFFSETS
	.align		4
        /*0088*/ 	.byte	0x04, 0x1c
        /*008a*/ 	.short	(.L_57 - .L_56)


	//   ....[0]....
.L_56:
        /*008c*/ 	.word	0x00000060


	//   ....[1]....
        /*0090*/ 	.word	0x00001170


	//   ....[2]....
        /*0094*/ 	.word	0x000011c0


	//----- nvinfo : EIATTR_CBANK_PARAM_SIZE
	.align		4
.L_57:
        /*0098*/ 	.byte	0x03, 0x19
        /*009a*/ 	.short	0x0020


	//----- nvinfo : EIATTR_PARAM_CBANK
	.align		4
        /*009c*/ 	.byte	0x04, 0x0a
        /*009e*/ 	.short	(.L_59 - .L_58)
	.align		4
.L_58:
        /*00a0*/ 	.word	index@(.nv.constant0._Z26tlb_latency_with_disruptorILb1ELb0EEvPjjjjjii)
        /*00a4*/ 	.short	0x0380
        /*00a6*/ 	.short	0x0020


	//----- nvinfo : EIATTR_SW_WAR
	.align		4
.L_59:
        /*00a8*/ 	.byte	0x04, 0x36
        /*00aa*/ 	.short	(.L_61 - .L_60)
.L_60:
        /*00ac*/ 	.word	0x00000008
.L_61:


//--------------------- .nv.info._Z26tlb_latency_with_disruptorILb0ELb0EEvPjjjjjii --------------------------
	.section	.nv.info._Z26tlb_latency_with_disruptorILb0ELb0EEvPjjjjjii,"",@"SHT_CUDA_INFO"
	.sectionflags	@""
	.align	4


	//----- nvinfo : EIATTR_CUDA_API_VERSION
	.align		4
        /*0000*/ 	.byte	0x04, 0x37
        /*0002*/ 	.short	(.L_63 - .L_62)
.L_62:
        /*0004*/ 	.word	0x00000082


	//----- nvinfo : EIATTR_KPARAM_INFO
	.align		4
.L_63:
        /*0008*/ 	.byte	0x04, 0x17
        /*000a*/ 	.short	(.L_65 - .L_64)
.L_64:
        /*000c*/ 	.word	0x00000000
        /*0010*/ 	.short	0x0006
        /*0012*/ 	.short	0x001c
        /*0014*/ 	.byte	0x00, 0xf0, 0x11, 0x00


	//----- nvinfo : EIATTR_KPARAM_INFO
	.align		4
.L_65:
        /*0018*/ 	.byte	0x04, 0x17
        /*001a*/ 	.short	(.L_67 - .L_66)
.L_66:
        /*001c*/ 	.word	0x00000000
        /*0020*/ 	.short	0x0005
        /*0022*/ 	.short	0x0018
        /*0024*/ 	.byte	0x00, 0xf0, 0x11, 0x00


	//----- nvinfo : EIATTR_KPARAM_INFO
	.align		4
.L_67:
        /*0028*/ 	.byte	0x04, 0x17
        /*002a*/ 	.short	(.L_69 - .L_68)
.L_68:
        /*002c*/ 	.word	0x00000000
        /*0030*/ 	.short	0x0004
        /*0032*/ 	.short	0x0014
        /*0034*/ 	.byte	0x00, 0xf0, 0x11, 0x00


	//----- nvinfo : EIATTR_KPARAM_INFO
	.align		4
.L_69:
        /*0038*/ 	.byte	0x04, 0x17
        /*003a*/ 	.short	(.L_71 - .L_70)
.L_70:
        /*003c*/ 	.word	0x00000000
        /*0040*/ 	.short	0x0003
        /*0042*/ 	.short	0x0010
        /*0044*/ 	.byte	0x00, 0xf0, 0x11, 0x00


	//----- nvinfo : EIATTR_KPARAM_INFO
	.align		4
.L_71:
        /*0048*/ 	.byte	0x04, 0x17
        /*004a*/ 	.short	(.L_73 - .L_72)
.L_72:
        /*004c*/ 	.word	0x00000000
        /*0050*/ 	.short	0x0002
        /*0052*/ 	.short	0x000c
        /*0054*/ 	.byte	0x00, 0xf0, 0x11, 0x00


	//----- nvinfo : EIATTR_KPARAM_INFO
	.align		4
.L_73:
        /*0058*/ 	.byte	0x04, 0x17
        /*005a*/ 	.short	(.L_75 - .L_74)
.L_74:
        /*005c*/ 	.word	0x00000000
        /*0060*/ 	.short	0x0001
        /*0062*/ 	.short	0x0008
        /*0064*/ 	.byte	0x00, 0xf0, 0x11, 0x00


	//----- nvinfo : EIATTR_KPARAM_INFO
	.align		4
.L_75:
        /*0068*/ 	.byte	0x04, 0x17
        /*006a*/ 	.short	(.L_77 - .L_76)
.L_76:
        /*006c*/ 	.word	0x00000000
        /*0070*/ 	.short	0x0000
        /*0072*/ 	.short	0x0000
        /*0074*/ 	.byte	0x00, 0xf5, 0x21, 0x00


	//----- nvinfo : EIATTR_SPARSE_MMA_MASK
	.align		4
.L_77:
        /*0078*/ 	.byte	0x03, 0x50
        /*007a*/ 	.short	0x0000


	//----- nvinfo : EIATTR_MAXREG_COUNT
	.align		4
        /*007c*/ 	.byte	0x03, 0x1b
        /*007e*/ 	.short	0x00ff


	//----- nvinfo : EIATTR_MERCURY_ISA_VERSION
	.align		4
        /*0080*/ 	.byte	0x03, 0x5f
        /*0082*/ 	.short	0x0101


	//----- nvinfo : EIATTR_VRC_CTA_INIT_COUNT
	.align		4
        /*0084*/ 	.byte	0x02, 0x4a
	.zero		1
	.zero		1


	//----- nvinfo : EIATTR_EXIT_INSTR_OFFSETS
	.align		4
        /*0088*/ 	.byte	0x04, 0x1c
        /*008a*/ 	.short	(.L_79 - .L_78)


	//   ....[0]....
.L_78:
        /*008c*/ 	.word	0x00000080


	//   ....[1]....
        /*0090*/ 	.word	0x00001060


	//   ....[2]....
        /*0094*/ 	.word	0x000010c0


	//----- nvinfo : EIATTR_CBANK_PARAM_SIZE
	.align		4
.L_79:
        /*0098*/ 	.byte	0x03, 0x19
        /*009a*/ 	.short	0x0020


	//----- nvinfo : EIATTR_PARAM_CBANK
	.align		4
        /*009c*/ 	.byte	0x04, 0x0a
        /*009e*/ 	.short	(.L_81 - .L_80)
	.align		4
.L_80:
        /*00a0*/ 	.word	index@(.nv.constant0._Z26tlb_latency_with_disruptorILb0ELb0EEvPjjjjjii)
        /*00a4*/ 	.short	0x0380
        /*00a6*/ 	.short	0x0020


	//----- nvinfo : EIATTR_SW_WAR
	.align		4
.L_81:
        /*00a8*/ 	.byte	0x04, 0x36
        /*00aa*/ 	.short	(.L_83 - .L_82)
.L_82:
        /*00ac*/ 	.word	0x00000008
.L_83:


//--------------------- .nv.callgraph             --------------------------
	.section	.nv.callgraph,"",@"SHT_CUDA_CALLGRAPH"
	.align	4
	.sectionentsize	8
	.align		4
        /*0000*/ 	.word	0x00000000
	.align		4
        /*0004*/ 	.word	0xffffffff
	.align		4
        /*0008*/ 	.word	0x00000000
	.align		4
        /*000c*/ 	.word	0xfffffffe
	.align		4
        /*0010*/ 	.word	0x00000000
	.align		4
        /*0014*/ 	.word	0xfffffffd
	.align		4
        /*0018*/ 	.word	0x00000000
	.align		4
        /*001c*/ 	.word	0xfffffffc


//--------------------- .text._Z26tlb_latency_with_disruptorILb0ELb1EEvPjjjjjii --------------------------
	.section	.text._Z26tlb_latency_with_disruptorILb0ELb1EEvPjjjjjii,"ax",@progbits
	.align	128
.text._Z26tlb_latency_with_disruptorILb0ELb1EEvPjjjjjii:
        .type           _Z26tlb_latency_with_disruptorILb0ELb1EEvPjjjjjii,@function
        .size           _Z26tlb_latency_with_disruptorILb0ELb1EEvPjjjjjii,(.L_x_25 - _Z26tlb_latency_with_disruptorILb0ELb1EEvPjjjjjii)
        .other          _Z26tlb_latency_with_disruptorILb0ELb1EEvPjjjjjii,@"STO_CUDA_ENTRY STV_DEFAULT"
_Z26tlb_latency_with_disruptorILb0ELb1EEvPjjjjjii:
[----:B------:R-:W-:Y:S01]  /*0000*/  LDC R1, c[0x0][0x37c] ;  /* 0x0000df00ff017b82 */ /* 0x000fe20000000800 */
[----:B------:R-:W0:Y:S07]  /*0010*/  S2R R0, SR_TID.X ;  /* 0x0000000000007919 */ /* 0x000e2e0000002100 */
[----:B------:R-:W1:Y:S01]  /*0020*/  S2UR UR4, SR_VIRTUALSMID ;  /* 0x00000000000479c3 */ /* 0x000e620000004300 */
[----:B------:R-:W2:Y:S07]  /*0030*/  LDCU UR8, c[0x0][0x394] ;  /* 0x00007280ff0877ac */ /* 0x000eae0008000800 */
[----:B------:R-:W1:Y:S01]  /*0040*/  LDC R2, c[0x0][0x398] ;  /* 0x0000e600ff027b82 */ /* 0x000e620000000800 */
[----:B--2---:R-:W-:Y:S01]  /*0050*/  IMAD.U32 R3, RZ, RZ, UR8 ;  /* 0x00000008ff037e24 */ /* 0x004fe2000f8e00ff */
[----:B-1----:R-:W-:-:S04]  /*0060*/  ISETP.NE.AND P0, PT, R2, UR4, PT ;  /* 0x0000000402007c0c */ /* 0x002fc8000bf05270 */
[----:B0-----:R-:W-:-:S13]  /*0070*/  ISETP.NE.OR P0, PT, R0, RZ, P0 ;  /* 0x000000ff0000720c */ /* 0x001fda0000705670 */
[----:B------:R-:W-:Y:S05]  /*0080*/  @P0 EXIT ;  /* 0x000000000000094d */ /* 0x000fea0003800000 */
[----:B------:R-:W0:Y:S01]  /*0090*/  LDC R0, c[0x0][0x38c] ;  /* 0x0000e300ff007b82 */ /* 0x000e220000000800 */
[----:B------:R-:W1:Y:S01]  /*00a0*/  LDCU.64 UR6, c[0x0][0x358] ;  /* 0x00006b00ff0677ac */ /* 0x000e620008000a00 */
[----:B0-----:R-:W-:-:S13]  /*00b0*/  ISETP.NE.AND P0, PT, R0, RZ, PT ;  /* 0x000000ff0000720c */ /* 0x001fda0003f05270 */
[----:B-1----:R-:W-:Y:S05]  /*00c0*/  @!P0 BRA `(.L_x_0) ;  /* 0x0000000c00e08947 */ /* 0x002fea0003800000 */
[C---:B------:R-:W-:Y:S01]  /*00d0*/  ISETP.GE.U32.AND P1, PT, R0.reuse, 0x10, PT ;  /* 0x000000100000780c */ /* 0x040fe20003f26070 */
[----:B------:R-:W-:Y:S01]  /*00e0*/  IMAD.MOV.U32 R2, RZ, RZ, RZ ;  /* 0x000000ffff027224 */ /* 0x000fe200078e00ff */
[----:B------:R-:W-:Y:S01]  /*00f0*/  LOP3.LUT R12, R0, 0xf, RZ, 0xc0, !PT ;  /* 0x0000000f000c7812 */ /* 0x000fe200078ec0ff */
[----:B------:R-:W-:-:S10]  /*0100*/  IMAD.U32 R11, RZ, RZ, UR8 ;  /* 0x00000008ff0b7e24 */ /* 0x000fd4000f8e00ff */
[----:B------:R-:W-:Y:S05]  /*0110*/  @!P1 BRA `(.L_x_1) ;  /* 0x0000000400e09947 */ /* 0x000fea0003800000 */
[----:B------:R-:W0:Y:S01]  /*0120*/  S2UR UR5, SR_CgaCtaId ;  /* 0x00000000000579c3 */ /* 0x000e220000008800 */
[----:B------:R-:W-:Y:S01]  /*0130*/  LOP3.LUT R2, R0, 0xfffffff0, RZ, 0xc0, !PT ;  /* 0xfffffff000027812 */ /* 0x000fe200078ec0ff */
[----:B------:R-:W-:Y:S01]  /*0140*/  UMOV UR4, 0x400 ;  /* 0x0000040000047882 */ /* 0x000fe20000000000 */
[----:B------:R-:W-:-:S03]  /*0150*/  MOV R11, UR8 ;  /* 0x00000008000b7c02 */ /* 0x000fc60008000f00 */
[----:B------:R-:W-:Y:S02]  /*0160*/  IMAD.MOV R10, RZ, RZ, -R2 ;  /* 0x000000ffff0a7224 */ /* 0x000fe400078e0a02 */
[----:B------:R-:W1:Y:S01]  /*0170*/  LDC.64 R8, c[0x0][0x380] ;  /* 0x0000e000ff087b82 */ /* 0x000e620000000a00 */
[----:B0-----:R-:W-:-:S04]  /*0180*/  ULEA UR4, UR5, UR4, 0x18 ;  /* 0x0000000405047291 */ /* 0x001fc8000f8ec0ff */
[----:B------:R-:W-:-:S12]  /*0190*/  UIADD3 UR4, UPT, UPT, UR4, 0x20, URZ ;  /* 0x0000002004047890 */ /* 0x000fd8000fffe0ff */
.L_x_2:
[----:B0-----:R-:W0:Y:S01]  /*01a0*/  S2UR UR5, SR_CLOCKLO ;  /* 0x00000000000579c3 */ /* 0x001e220000005000 */
[----:B------:R-:W-:Y:S01]  /*01b0*/  NOP ;  /* 0x0000000000007918 */ /* 0x000fe20000000000 */
[----:B-1----:R-:W-:-:S06]  /*01c0*/  IMAD.WIDE.U32 R4, R11, 0x4, R8 ;  /* 0x000000040b047825 */ /* 0x002fcc00078e0008 */
[----:B------:R1:W2:Y:S02]  /*01d0*/  LDG.E R5, desc[UR6][R4.64] ;  /* 0x0000000604057981 */ /* 0x0002a4000c1e1900 */
[----:B-1----:R-:W-:-:S05]  /*01e0*/  CS2R.32 R4, SR_CLOCKLO ;  /* 0x0000000000047805 */ /* 0x002fca0000005000 */
[----:B0-----:R-:W-:Y:S01]  /*01f0*/  VIADD R4, R4, -UR5 ;  /* 0x8000000504047c36 */ /* 0x001fe20008000000 */
[----:B------:R-:W0:Y:S01]  /*0200*/  S2UR UR5, SR_CLOCKLO ;  /* 0x00000000000579c3 */ /* 0x000e220000005000 */
[----:B------:R-:W-:Y:S01]  /*0210*/  NOP ;  /* 0x0000000000007918 */ /* 0x000fe20000000000 */
[----:B--2---:R-:W-:-:S06]  /*0220*/  IMAD.WIDE.U32 R6, R5, 0x4, R8 ;  /* 0x0000000405067825 */ /* 0x004fcc00078e0008 */
[----:B------:R-:W2:Y:S02]  /*0230*/  LDG.E R6, desc[UR6][R6.64] ;  /* 0x0000000606067981 */ /* 0x000ea4000c1e1900 */
[----:B--2---:R-:W-:Y:S02]  /*0240*/  IADD3 R3, PT, PT, R6, R5, R3 ;  /* 0x0000000506037210 */ /* 0x004fe40007ffe003 */
[----:B------:R-:W-:-:S05]  /*0250*/  CS2R.32 R5, SR_CLOCKLO ;  /* 0x0000000000057805 */ /* 0x000fca0000005000 */
[----:B0-----:R-:W-:Y:S01]  /*0260*/  VIADD R5, R5, -UR5 ;  /* 0x8000000505057c36 */ /* 0x001fe20008000000 */
[----:B------:R-:W0:Y:S01]  /*0270*/  S2UR UR5, SR_CLOCKLO ;  /* 0x00000000000579c3 */ /* 0x000e220000005000 */
[----:B------:R-:W-:Y:S01]  /*0280*/  NOP ;  /* 0x0000000000007918 */ /* 0x000fe20000000000 */
[----:B------:R-:W-:-:S06]  /*0290*/  IMAD.WIDE.U32 R6, R6, 0x4, R8 ;  /* 0x0000000406067825 */ /* 0x000fcc00078e0008 */
[----:B------:R1:W2:Y:S02]  /*02a0*/  LDG.E R7, desc[UR6][R6.64] ;  /* 0x0000000606077981 */ /* 0x0002a4000c1e1900 */
[----:B-1----:R-:W-:-:S04]  /*02b0*/  CS2R.32 R6, SR_CLOCKLO ;  /* 0x0000000000067805 */ /* 0x002fc80000005000 */
[----:B0-----:R-:W-:Y:S01]  /*02c0*/  IADD3 R6, PT, PT, R6, -UR5, RZ ;  /* 0x8000000506067c10 */ /* 0x001fe2000fffe0ff */
[----:B------:R-:W0:Y:S01]  /*02d0*/  S2UR UR5, SR_CLOCKLO ;  /* 0x00000000000579c3 */ /* 0x000e220000005000 */
[----:B------:R-:W-:Y:S01]  /*02e0*/  NOP ;  /* 0x0000000000007918 */ /* 0x000fe20000000000 */
[----:B--2---:R-:W-:-:S06]  /*02f0*/  IMAD.WIDE.U32 R14, R7, 0x4, R8 ;  /* 0x00000004070e7825 */ /* 0x004fcc00078e0008 */
[----:B------:R-:W2:Y:S02]  /*0300*/  LDG.E R14, desc[UR6][R14.64] ;  /* 0x000000060e0e7981 */ /* 0x000ea4000c1e1900 */
[----:B--2---:R-:W-:Y:S02]  /*0310*/  IADD3 R3, PT, PT, R14, R7, R3 ;  /* 0x000000070e037210 */ /* 0x004fe40007ffe003 */
[----:B------:R-:W-:-:S05]  /*0320*/  CS2R.32 R7, SR_CLOCKLO ;  /* 0x0000000000077805 */ /* 0x000fca0000005000 */
[----:B0-----:R-:W-:-:S05]  /*0330*/  VIADD R7, R7, -UR5 ;  /* 0x8000000507077c36 */ /* 0x001fca0008000000 */
[----:B------:R0:W-:Y:S01]  /*0340*/  STS.128 [UR4+-0x20], R4 ;  /* 0xffffe004ff007988 */ /* 0x0001e20008000c04 */
[----:B------:R-:W1:Y:S01]  /*0350*/  S2UR UR5, SR_CLOCKLO ;  /* 0x00000000000579c3 */ /* 0x000e620000005000 */
[----:B------:R-:W-:Y:S01]  /*0360*/  NOP ;  /* 0x0000000000007918 */ /* 0x000fe20000000000 */
[----:B0-----:R-:W-:-:S06]  /*0370*/  IMAD.WIDE.U32 R4, R14, 0x4, R8 ;  /* 0x000000040e047825 */ /* 0x001fcc00078e0008 */
[----:B------:R0:W2:Y:S02]  /*0380*/  LDG.E R5, desc[UR6][R4.64] ;  /* 0x0000000604057981 */ /* 0x0000a4000c1e1900 */
[----:B0-----:R-:W-:-:S05]  /*0390*/  CS2R.32 R4, SR_CLOCKLO ;  /* 0x0000000000047805 */ /* 0x001fca0000005000 */
[----:B-1----:R-:W-:Y:S01]  /*03a0*/  VIADD R4, R4, -UR5 ;  /* 0x8000000504047c36 */ /* 0x002fe20008000000 */
        /* <DEDUP_REMOVED lines=47> */
[----:B------:R0:W-:Y:S01]  /*06a0*/  STS.128 [UR4], R4 ;  /* 0x00000004ff007988 */ /* 0x0001e20008000c04 */
        /* <DEDUP_REMOVED lines=21> */
[----:B--2---:R-:W-:-:S05]  /*0800*/  IMAD.WIDE.U32 R14, R7, 0x4, R8 ;  /* 0x00000004070e7825 */ /* 0x004fca00078e0008 */
[----:B------:R-:W2:Y:S02]  /*0810*/  LDG.E R11, desc[UR6][R14.64] ;  /* 0x000000060e0b7981 */ /* 0x000ea4000c1e1900 */
[----:B--2---:R-:W-:Y:S02]  /*0820*/  IADD3 R3, PT, PT, R11, R7, R16 ;  /* 0x000000070b037210 */ /* 0x004fe40007ffe010 */
[----:B------:R-:W-:Y:S01]  /*0830*/  CS2R.32 R7, SR_CLOCKLO ;  /* 0x0000000000077805 */ /* 0x000fe20000005000 */
[----:B------:R-:W-:-:S04]  /*0840*/  VIADD R10, R10, 0x10 ;  /* 0x000000100a0a7836 */ /* 0x000fc80000000000 */
[----:B0-----:R-:W-:Y:S01]  /*0850*/  VIADD R7, R7, -UR5 ;  /* 0x8000000507077c36 */ /* 0x001fe20008000000 */
[----:B------:R-:W-:-:S04]  /*0860*/  ISETP.NE.AND P1, PT, R10, RZ, PT ;  /* 0x000000ff0a00720c */ /* 0x000fc80003f25270 */
[----:B------:R0:W-:Y:S01]  /*0870*/  STS.128 [UR4+0x10], R4 ;  /* 0x00001004ff007988 */ /* 0x0001e20008000c04 */
[----:B------:R-:W-:-:S08]  /*0880*/  UIADD3 UR4, UPT, UPT, UR4, 0x40, URZ ;  /* 0x0000004004047890 */ /* 0x000fd0000fffe0ff */
[----:B------:R-:W-:Y:S05]  /*0890*/  @P1 BRA `(.L_x_2) ;  /* 0xfffffff800401947 */ /* 0x000fea000383ffff */
.L_x_1:
[----:B------:R-:W-:-:S13]  /*08a0*/  ISETP.NE.AND P1, PT, R12, RZ, PT ;  /* 0x000000ff0c00720c */ /* 0x000fda0003f25270 */
[----:B------:R-:W-:Y:S05]  /*08b0*/  @!P1 BRA `(.L_x_0) ;  /* 0x0000000400e49947 */ /* 0x000fea0003800000 */
[----:B------:R-:W-:Y:S02]  /*08c0*/  ISETP.GE.U32.AND P1, PT, R12, 0x8, PT ;  /* 0x000000080c00780c */ /* 0x000fe40003f26070 */
[----:B------:R-:W-:-:S11]  /*08d0*/  LOP3.LUT R14, R0, 0x7, RZ, 0xc0, !PT ;  /* 0x00000007000e7812 */ /* 0x000fd600078ec0ff */
[----:B------:R-:W-:Y:S05]  /*08e0*/  @!P1 BRA `(.L_x_3) ;  /* 0x0000000000f09947 */ /* 0x000fea0003800000 */
[----:B------:R-:W1:Y:S01]  /*08f0*/  S2UR UR4, SR_CLOCKLO ;  /* 0x00000000000479c3 */ /* 0x000e620000005000 */
[----:B------:R-:W-:-:S07]  /*0900*/  NOP ;  /* 0x0000000000007918 */ /* 0x000fce0000000000 */
[----:B------:R-:W0:Y:S02]  /*0910*/  LDC.64 R8, c[0x0][0x380] ;  /* 0x0000e000ff087b82 */ /* 0x000e240000000a00 */
[----:B0-----:R-:W-:-:S06]  /*0920*/  IMAD.WIDE.U32 R4, R11, 0x4, R8 ;  /* 0x000000040b047825 */ /* 0x001fcc00078e0008 */
[----:B------:R0:W2:Y:S02]  /*0930*/  LDG.E R5, desc[UR6][R4.64] ;  /* 0x0000000604057981 */ /* 0x0000a4000c1e1900 */
[----:B0-----:R-:W-:Y:S01]  /*0940*/  CS2R.32 R4, SR_CLOCKLO ;  /* 0x0000000000047805 */ /* 0x001fe20000005000 */
[----:B------:R-:W0:Y:S01]  /*0950*/  S2R R7, SR_CgaCtaId ;  /* 0x0000000000077919 */ /* 0x000e220000008800 */
[----:B------:R-:W-:-:S03]  /*0960*/  MOV R6, 0x400 ;  /* 0x0000040000067802 */ /* 0x000fc60000000f00 */
[----:B-1----:R-:W-:Y:S01]  /*0970*/  VIADD R4, R4, -UR4 ;  /* 0x8000000404047c36 */ /* 0x002fe20008000000 */
[----:B0-----:R-:W-:-:S04]  /*0980*/  LEA R7, R7, R6, 0x18 ;  /* 0x0000000607077211 */ /* 0x001fc800078ec0ff */
[----:B------:R-:W-:Y:S01]  /*0990*/  LEA R10, R2, R7, 0x2 ;  /* 0x00000007020a7211 */ /* 0x000fe200078e10ff */
        /* <DEDUP_REMOVED lines=19> */
[----:B0-----:R-:W-:-:S05]  /*0ad0*/  VIADD R7, R7, -UR4 ;  /* 0x8000000407077c36 */ /* 0x001fca0008000000 */
[----:B------:R0:W-:Y:S01]  /*0ae0*/  STS.128 [R10], R4 ;  /* 0x000000040a007388 */ /* 0x0001e20000000c00 */
[----:B------:R-:W1:Y:S01]  /*0af0*/  S2UR UR4, SR_CLOCKLO ;  /* 0x00000000000479c3 */ /* 0x000e620000005000 */
[----:B------:R-:W-:Y:S01]  /*0b00*/  NOP ;  /* 0x0000000000007918 */ /* 0x000fe20000000000 */
[----:B0-----:R-:W-:-:S06]  /*0b10*/  IMAD.WIDE.U32 R4, R12, 0x4, R8 ;  /* 0x000000040c047825 */ /* 0x001fcc00078e0008 */
[----:B------:R0:W2:Y:S02]  /*0b20*/  LDG.E R5, desc[UR6][R4.64] ;  /* 0x0000000604057981 */ /* 0x0000a4000c1e1900 */
[----:B0-----:R-:W-:-:S04]  /*0b30*/  CS2R.32 R4, SR_CLOCKLO ;  /* 0x0000000000047805 */ /* 0x001fc80000005000 */
[----:B-1----:R-:W-:Y:S01]  /*0b40*/  IADD3 R4, PT, PT, R4, -UR4, RZ ;  /* 0x8000000404047c10 */ /* 0x002fe2000fffe0ff */
        /* <DEDUP_REMOVED lines=15> */
[----:B--2---:R-:W-:-:S05]  /*0c40*/  IMAD.WIDE.U32 R8, R7, 0x4, R8 ;  /* 0x0000000407087825 */ /* 0x004fca00078e0008 */
[----:B------:R-:W2:Y:S02]  /*0c50*/  LDG.E R11, desc[UR6][R8.64] ;  /* 0x00000006080b7981 */ /* 0x000ea4000c1e1900 */
[----:B--2---:R-:W-:Y:S02]  /*0c60*/  IADD3 R3, PT, PT, R11, R7, R12 ;  /* 0x000000070b037210 */ /* 0x004fe40007ffe00c */
[----:B------:R-:W-:-:S05]  /*0c70*/  CS2R.32 R7, SR_CLOCKLO ;  /* 0x0000000000077805 */ /* 0x000fca0000005000 */
[----:B0-----:R-:W-:Y:S01]  /*0c80*/  VIADD R7, R7, -UR4 ;  /* 0x8000000407077c36 */ /* 0x001fe20008000000 */
[----:B------:R-:W-:-:S04]  /*0c90*/  IADD3 R2, PT, PT, R2, 0x8, RZ ;  /* 0x0000000802027810 */ /* 0x000fc80007ffe0ff */
[----:B------:R1:W-:Y:S03]  /*0ca0*/  STS.128 [R10+0x10], R4 ;  /* 0x000010040a007388 */ /* 0x0003e60000000c00 */
.L_x_3:
[----:B------:R-:W-:-:S13]  /*0cb0*/  ISETP.NE.AND P1, PT, R14, RZ, PT ;  /* 0x000000ff0e00720c */ /* 0x000fda0003f25270 */
[----:B------:R-:W-:Y:S05]  /*0cc0*/  @!P1 BRA `(.L_x_0) ;  /* 0x0000000000e09947 */ /* 0x000fea0003800000 */
[----:B------:R-:W-:Y:S02]  /*0cd0*/  ISETP.GE.U32.AND P1, PT, R14, 0x4, PT ;  /* 0x000000040e00780c */ /* 0x000fe40003f26070 */
[----:B-1----:R-:W-:-:S11]  /*0ce0*/  LOP3.LUT R10, R0, 0x3, RZ, 0xc0, !PT ;  /* 0x00000003000a7812 */ /* 0x002fd600078ec0ff */
        /* <DEDUP_REMOVED lines=10> */
[----:B0-----:R-:W-:-:S05]  /*0d90*/  LEA R7, R7, R6, 0x18 ;  /* 0x0000000607077211 */ /* 0x001fca00078ec0ff */
[----:B------:R-:W-:Y:S01]  /*0da0*/  IMAD R12, R2, 0x4, R7 ;  /* 0x00000004020c7824 */ /* 0x000fe200078e0207 */
        /* <DEDUP_REMOVED lines=18> */
[----:B------:R-:W-:-:S05]  /*0ed0*/  CS2R.32 R7, SR_CLOCKLO ;  /* 0x0000000000077805 */ /* 0x000fca0000005000 */
[----:B0-----:R-:W-:Y:S02]  /*0ee0*/  VIADD R7, R7, -UR4 ;  /* 0x8000000407077c36 */ /* 0x001fe40008000000 */
[----:B------:R-:W-:-:S03]  /*0ef0*/  VIADD R2, R2, 0x4 ;  /* 0x0000000402027836 */ /* 0x000fc60000000000 */
[----:B------:R1:W-:Y:S04]  /*0f00*/  STS.128 [R12], R4 ;  /* 0x000000040c007388 */ /* 0x0003e80000000c00 */
.L_x_4:
[----:B------:R-:W-:-:S13]  /*0f10*/  ISETP.NE.AND P1, PT, R10, RZ, PT ;  /* 0x000000ff0a00720c */ /* 0x000fda0003f25270 */
[----:B------:R-:W-:Y:S05]  /*0f20*/  @!P1 BRA `(.L_x_0) ;  /* 0x0000000000489947 */ /* 0x000fea0003800000 */
[----:B01----:R-:W0:Y:S01]  /*0f30*/  S2R R7, SR_CgaCtaId ;  /* 0x0000000000077919 */ /* 0x003e220000008800 */
[----:B------:R-:W1:Y:S01]  /*0f40*/  LDC.64 R4, c[0x0][0x380] ;  /* 0x0000e000ff047b82 */ /* 0x000e620000000a00 */
[----:B------:R-:W-:Y:S01]  /*0f50*/  MOV R6, 0x400 ;  /* 0x0000040000067802 */ /* 0x000fe20000000f00 */
[----:B------:R-:W-:-:S03]  /*0f60*/  IMAD.MOV R10, RZ, RZ, -R10 ;  /* 0x000000ffff0a7224 */ /* 0x000fc600078e0a0a */
[----:B0-----:R-:W-:-:S04]  /*0f70*/  LEA R7, R7, R6, 0x18 ;  /* 0x0000000607077211 */ /* 0x001fc800078ec0ff */
[----:B------:R-:W-:-:S07]  /*0f80*/  LEA R2, R2, R7, 0x2 ;  /* 0x0000000702027211 */ /* 0x000fce00078e10ff */
.L_x_5:
[----:B------:R-:W0:Y:S01]  /*0f90*/  S2UR UR4, SR_CLOCKLO ;  /* 0x00000000000479c3 */ /* 0x000e220000005000 */
[----:B------:R-:W-:Y:S01]  /*0fa0*/  NOP ;  /* 0x0000000000007918 */ /* 0x000fe20000000000 */
[----:B-1----:R-:W-:-:S05]  /*0fb0*/  IMAD.WIDE.U32 R6, R11, 0x4, R4 ;  /* 0x000000040b067825 */ /* 0x002fca00078e0004 */
[----:B------:R-:W2:Y:S02]  /*0fc0*/  LDG.E R11, desc[UR6][R6.64] ;  /* 0x00000006060b7981 */ /* 0x000ea4000c1e1900 */
[----:B--2---:R-:W-:Y:S01]  /*0fd0*/  IMAD.IADD R3, R11, 0x1, R3 ;  /* 0x000000010b037824 */ /* 0x004fe200078e0203 */
[----:B------:R-:W-:Y:S01]  /*0fe0*/  CS2R.32 R6, SR_CLOCKLO ;  /* 0x0000000000067805 */ /* 0x000fe20000005000 */
[----:B------:R-:W-:-:S04]  /*0ff0*/  VIADD R10, R10, 0x1 ;  /* 0x000000010a0a7836 */ /* 0x000fc80000000000 */
[----:B0-----:R-:W-:Y:S01]  /*1000*/  VIADD R7, R6, -UR4 ;  /* 0x8000000406077c36 */ /* 0x001fe20008000000 */
[----:B------:R-:W-:-:S04]  /*1010*/  ISETP.NE.AND P1, PT, R10, RZ, PT ;  /* 0x000000ff0a00720c */ /* 0x000fc80003f25270 */
[----:B------:R0:W-:Y:S02]  /*1020*/  STS [R2], R7 ;  /* 0x0000000702007388 */ /* 0x0001e40000000800 */
[----:B0-----:R-:W-:-:S07]  /*1030*/  IADD3 R2, PT, PT, R2, 0x4, RZ ;  /* 0x0000000402027810 */ /* 0x001fce0007ffe0ff */
[----:B------:R-:W-:Y:S05]  /*1040*/  @P1 BRA `(.L_x_5) ;  /* 0xfffffffc00d01947 */ /* 0x000fea000383ffff */
.L_x_0:
[----:B------:R-:W-:Y:S01]  /*1050*/  ISETP.NE.AND P1, PT, R3, RZ, PT ;  /* 0x000000ff0300720c */ /* 0x000fe20003f25270 */
[----:B------:R-:W0:-:S12]  /*1060*/  LDC R20, c[0x0][0x388] ;  /* 0x0000e200ff147b82 */ /* 0x000e180000000800 */
[----:B------:R-:W2:Y:S01]  /*1070*/  @!P1 LDC.64 R2, c[0x0][0x380] ;  /* 0x0000e000ff029b82 */ /* 0x000ea20000000a00 */
[----:B01----:R-:W-:-:S04]  /*1080*/  VIADD R5, R20, 0x1 ;  /* 0x0000000114057836 */ /* 0x003fc80000000000 */
[----:B--2---:R-:W-:-:S05]  /*1090*/  @!P1 IMAD.WIDE.U32 R2, R5, 0x4, R2 ;  /* 0x0000000405029825 */ /* 0x004fca00078e0002 */
[----:B------:R0:W-:Y:S01]  /*10a0*/  @!P1 STG.E desc[UR6][R2.64], RZ ;  /* 0x000000ff02009986 */ /* 0x0001e2000c101906 */
[----:B------:R-:W-:Y:S05]  /*10b0*/  @!P0 EXIT ;  /* 0x000000000000894d */ /* 0x000fea0003800000 */
[C---:B------:R-:W-:Y:S01]  /*10c0*/  ISETP.GE.U32.AND P1, PT, R0.reuse, 0x8, PT ;  /* 0x000000080000780c */ /* 0x040fe20003f26070 */
[----:B------:R-:W-:Y:S01]  /*10d0*/  IMAD.MOV.U32 R21, RZ, RZ, RZ ;  /* 0x000000ffff157224 */ /* 0x000fe200078e00ff */
[----:B------:R-:W-:-:S04]  /*10e0*/  LOP3.LUT R24, R0, 0x7, RZ, 0xc0, !PT ;  /* 0x0000000700187812 */ /* 0x000fc800078ec0ff */
[----:B------:R-:W-:-:S07]  /*10f0*/  ISETP.NE.AND P0, PT, R24, RZ, PT ;  /* 0x000000ff1800720c */ /* 0x000fce0003f05270 */
[----:B------:R-:W-:Y:S06]  /*1100*/  @!P1 BRA `(.L_x_6) ;  /* 0x0000000000989947 */ /* 0x000fec0003800000 */
[----:B------:R-:W1:Y:S01]  /*1110*/  S2UR UR5, SR_CgaCtaId ;  /* 0x00000000000579c3 */ /* 0x000e620000008800 */
[----:B------:R-:W-:Y:S01]  /*1120*/  LOP3.LUT R21, R0, 0xfffffff8, RZ, 0xc0, !PT ;  /* 0xfffffff800157812 */ /* 0x000fe200078ec0ff */
[----:B------:R-:W-:Y:S01]  /*1130*/  UMOV UR4, 0x400 ;  /* 0x0000040000047882 */ /* 0x000fe20000000000 */
[----:B------:R-:W-:Y:S02]  /*1140*/  VIADD R23, R20, 0x4 ;  /* 0x0000000414177836 */ /* 0x000fe40000000000 */
[----:B------:R-:W-:-:S03]  /*1150*/  IADD3 R22, PT, PT, -R21, RZ, RZ ;  /* 0x000000ff15167210 */ /* 0x000fc60007ffe1ff */
[----:B0-----:R-:W0:Y:S01]  /*1160*/  LDC.64 R2, c[0x0][0x380] ;  /* 0x0000e000ff027b82 */ /* 0x001e220000000a00 */
[----:B-1----:R-:W-:-:S04]  /*1170*/  ULEA UR4, UR5, UR4, 0x18 ;  /* 0x0000000405047291 */ /* 0x002fc8000f8ec0ff */
[----:B------:R-:W-:-:S12]  /*1180*/  UIADD3 UR4, UPT, UPT, UR4, 0x10, URZ ;  /* 0x0000001004047890 */ /* 0x000fd8000fffe0ff */
.L_x_7:
[----:B---3--:R-:W1:Y:S01]  /*1190*/  LDS.128 R8, [UR4+-0x10] ;  /* 0xfffff004ff087984 */ /* 0x008e620008000c00 */
[C---:B------:R-:W-:Y:S01]  /*11a0*/  VIADD R19, R23.reuse, 0xfffffffe ;  /* 0xfffffffe17137836 */ /* 0x040fe20000000000 */
[----:B------:R-:W-:Y:S01]  /*11b0*/  IADD3 R22, PT, PT, R22, 0x8, RZ ;  /* 0x0000000816167810 */ /* 0x000fe20007ffe0ff */
[----:B------:R-:W-:Y:S01]  /*11c0*/  VIADD R29, R23, 0xffffffff ;  /* 0xffffffff171d7836 */ /* 0x000fe20000000000 */
[----:B------:R-:W2:Y:S01]  /*11d0*/  LDS.128 R4, [UR4] ;  /* 0x00000004ff047984 */ /* 0x000ea20008000c00 */
[--C-:B0-----:R-:W-:Y:S01]  /*11e0*/  IMAD.WIDE.U32 R18, R19, 0x4, R2.reuse ;  /* 0x0000000413127825 */ /* 0x101fe200078e0002 */
[C---:B------:R-:W-:Y:S01]  /*11f0*/  IADD3 R15, PT, PT, R23.reuse, 0x2, RZ ;  /* 0x00000002170f7810 */ /* 0x040fe20007ffe0ff */
[----:B------:R-:W-:Y:S01]  /*1200*/  UIADD3 UR4, UPT, UPT, UR4, 0x20, URZ ;  /* 0x0000002004047890 */ /* 0x000fe2000fffe0ff */
[----:B------:R-:W-:Y:S01]  /*1210*/  ISETP.NE.AND P1, PT, R22, RZ, PT ;  /* 0x000000ff1600720c */ /* 0x000fe20003f25270 */
[----:B------:R-:W-:Y:S02]  /*1220*/  VIADD R13, R23, 0x1 ;  /* 0x00000001170d7836 */ /* 0x000fe40000000000 */
[----:B------:R-:W-:-:S04]  /*1230*/  IMAD.WIDE.U32 R28, R29, 0x4, R2 ;  /* 0x000000041d1c7825 */ /* 0x000fc800078e0002 */
[C---:B------:R-:W-:Y:S02]  /*1240*/  VIADD R17, R23.reuse, 0x3 ;  /* 0x0000000317117836 */ /* 0x040fe40000000000 */
[----:B------:R-:W-:-:S04]  /*1250*/  IMAD.WIDE.U32 R26, R23, 0x4, R2 ;  /* 0x00000004171a7825 */ /* 0x000fc800078e0002 */
[----:B------:R-:W-:Y:S02]  /*1260*/  VIADD R25, R23, 0x5 ;  /* 0x0000000517197836 */ /* 0x000fe40000000000 */
[----:B------:R-:W-:-:S04]  /*1270*/  IMAD.WIDE.U32 R12, R13, 0x4, R2 ;  /* 0x000000040d0c7825 */ /* 0x000fc800078e0002 */
[----:B------:R-:W-:-:S04]  /*1280*/  IMAD.WIDE.U32 R14, R15, 0x4, R2 ;  /* 0x000000040f0e7825 */ /* 0x000fc800078e0002 */
[----:B------:R-:W-:Y:S01]  /*1290*/  IMAD.WIDE.U32 R16, R17, 0x4, R2 ;  /* 0x0000000411107825 */ /* 0x000fe200078e0002 */
[----:B-1----:R0:W-:Y:S04]  /*12a0*/  STG.E desc[UR6][R18.64], R8 ;  /* 0x0000000812007986 */ /* 0x0021e8000c101906 */
[----:B------:R1:W-:Y:S04]  /*12b0*/  STG.E desc[UR6][R28.64], R9 ;  /* 0x000000091c007986 */ /* 0x0003e8000c101906 */
[----:B------:R3:W-:Y:S01]  /*12c0*/  STG.E desc[UR6][R26.64], R10 ;  /* 0x0000000a1a007986 */ /* 0x0007e2000c101906 */
[----:B0-----:R-:W-:-:S03]  /*12d0*/  VIADD R19, R23, 0x4 ;  /* 0x0000000417137836 */ /* 0x001fc60000000000 */
[----:B------:R3:W-:Y:S01]  /*12e0*/  STG.E desc[UR6][R12.64], R11 ;  /* 0x0000000b0c007986 */ /* 0x0007e2000c101906 */
[----:B------:R-:W-:Y:S02]  /*12f0*/  VIADD R23, R23, 0x8 ;  /* 0x0000000817177836 */ /* 0x000fe40000000000 */
[--C-:B------:R-:W-:Y:S01]  /*1300*/  IMAD.WIDE.U32 R18, R19, 0x4, R2.reuse ;  /* 0x0000000413127825 */ /* 0x100fe200078e0002 */
[----:B--2---:R3:W-:Y:S03]  /*1310*/  STG.E desc[UR6][R14.64], R4 ;  /* 0x000000040e007986 */ /* 0x0047e6000c101906 */
[----:B-1----:R-:W-:Y:S01]  /*1320*/  IMAD.WIDE.U32 R8, R25, 0x4, R2 ;  /* 0x0000000419087825 */ /* 0x002fe200078e0002 */
[----:B------:R3:W-:Y:S04]  /*1330*/  STG.E desc[UR6][R16.64], R5 ;  /* 0x0000000510007986 */ /* 0x0007e8000c101906 */
[----:B------:R3:W-:Y:S04]  /*1340*/  STG.E desc[UR6][R18.64], R6 ;  /* 0x0000000612007986 */ /* 0x0007e8000c101906 */
[----:B------:R3:W-:Y:S01]  /*1350*/  STG.E desc[UR6][R8.64], R7 ;  /* 0x0000000708007986 */ /* 0x0007e2000c101906 */
[----:B------:R-:W-:Y:S05]  /*1360*/  @P1 BRA `(.L_x_7) ;  /* 0xfffffffc00881947 */ /* 0x000fea000383ffff */
.L_x_6:
[----:B------:R-:W-:Y:S05]  /*1370*/  @!P0 EXIT ;  /* 0x000000000000894d */ /* 0x000fea0003800000 */
[----:B------:R-:W-:Y:S01]  /*1380*/  ISETP.GE.U32.AND P0, PT, R24, 0x4, PT ;  /* 0x000000041800780c */ /* 0x000fe20003f06070 */
[----:B------:R-:W-:Y:S01]  /*1390*/  VIADD R20, R20, 0x2 ;  /* 0x0000000214147836 */ /* 0x000fe20000000000 */
[----:B---3--:R-:W-:-:S04]  /*13a0*/  LOP3.LUT R16, R0, 0x3, RZ, 0xc0, !PT ;  /* 0x0000000300107812 */ /* 0x008fc800078ec0ff */
[----:B------:R-:W-:-:S07]  /*13b0*/  ISETP.NE.AND P1, PT, R16, RZ, PT ;  /* 0x000000ff1000720c */ /* 0x000fce0003f25270 */
[----:B------:R-:W-:Y:S06]  /*13c0*/  @!P0 BRA `(.L_x_8) ;  /* 0x0000000000508947 */ /* 0x000fec0003800000 */
[----:B0-----:R-:W0:Y:S01]  /*13d0*/  S2R R3, SR_CgaCtaId ;  /* 0x0000000000037919 */ /* 0x001e220000008800 */
[----:B------:R-:W-:Y:S01]  /*13e0*/  MOV R2, 0x400 ;  /* 0x0000040000027802 */ /* 0x000fe20000000f00 */
[----:B------:R-:W1:Y:S01]  /*13f0*/  LDC.64 R12, c[0x0][0x380] ;  /* 0x0000e000ff0c7b82 */ /* 0x000e620000000a00 */
[----:B------:R-:W-:-:S04]  /*1400*/  IADD3 R7, PT, PT, R21, R20, RZ ;  /* 0x0000001415077210 */ /* 0x000fc80007ffe0ff */
[C---:B------:R-:W-:Y:S01]  /*1410*/  IADD3 R15, PT, PT, R7.reuse, 0x3, RZ ;  /* 0x00000003070f7810 */ /* 0x040fe20007ffe0ff */
[C---:B------:R-:W-:Y:S02]  /*1420*/  VIADD R9, R7.reuse, 0x1 ;  /* 0x0000000107097836 */ /* 0x040fe40000000000 */
[C---:B------:R-:W-:Y:S02]  /*1430*/  VIADD R11, R7.reuse, 0x2 ;  /* 0x00000002070b7836 */ /* 0x040fe40000000000 */
[----:B-1----:R-:W-:-:S04]  /*1440*/  IMAD.WIDE.U32 R6, R7, 0x4, R12 ;  /* 0x0000000407067825 */ /* 0x002fc800078e000c */
[----:B------:R-:W-:Y:S01]  /*1450*/  IMAD.WIDE.U32 R8, R9, 0x4, R12 ;  /* 0x0000000409087825 */ /* 0x000fe200078e000c */
[----:B0-----:R-:W-:-:S03]  /*1460*/  LEA R2, R3, R2, 0x18 ;  /* 0x0000000203027211 */ /* 0x001fc600078ec0ff */
[----:B------:R-:W-:-:S04]  /*1470*/  IMAD.WIDE.U32 R10, R11, 0x4, R12 ;  /* 0x000000040b0a7825 */ /* 0x000fc800078e000c */
[----:B------:R-:W-:Y:S02]  /*1480*/  IMAD R14, R21, 0x4, R2 ;  /* 0x00000004150e7824 */ /* 0x000fe400078e0202 */
[----:B------:R-:W-:-:S03]  /*1490*/  IMAD.WIDE.U32 R12, R15, 0x4, R12 ;  /* 0x000000040f0c7825 */ /* 0x000fc600078e000c */
[----:B------:R-:W0:Y:S01]  /*14a0*/  LDS.64 R2, [R14] ;  /* 0x000000000e027984 */ /* 0x000e220000000a00 */
[----:B------:R-:W-:-:S03]  /*14b0*/  VIADD R21, R21, 0x4 ;  /* 0x0000000415157836 */ /* 0x000fc60000000000 */
[----:B------:R-:W1:Y:S04]  /*14c0*/  LDS.64 R4, [R14+0x8] ;  /* 0x000008000e047984 */ /* 0x000e680000000a00 */
[----:B0-----:R2:W-:Y:S04]  /*14d0*/  STG.E desc[UR6][R6.64], R2 ;  /* 0x0000000206007986 */ /* 0x0015e8000c101906 */
[----:B------:R2:W-:Y:S04]  /*14e0*/  STG.E desc[UR6][R8.64], R3 ;  /* 0x0000000308007986 */ /* 0x0005e8000c101906 */
[----:B-1----:R2:W-:Y:S04]  /*14f0*/  STG.E desc[UR6][R10.64], R4 ;  /* 0x000000040a007986 */ /* 0x0025e8000c101906 */
[----:B------:R2:W-:Y:S02]  /*1500*/  STG.E desc[UR6][R12.64], R5 ;  /* 0x000000050c007986 */ /* 0x0005e4000c101906 */
.L_x_8:
[----:B------:R-:W-:Y:S05]  /*1510*/  @!P1 EXIT ;  /* 0x000000000000994d */ /* 0x000fea0003800000 */
[----:B------:R-:W-:Y:S02]  /*1520*/  ISETP.NE.AND P0, PT, R16, 0x1, PT ;  /* 0x000000011000780c */ /* 0x000fe40003f05270 */
[----:B------:R-:W-:-:S04]  /*1530*/  LOP3.LUT R0, R0, 0x1, RZ, 0xc0, !PT ;  /* 0x0000000100007812 */ /* 0x000fc800078ec0ff */
[----:B------:R-:W-:-:S07]  /*1540*/  ISETP.NE.U32.AND P1, PT, R0, 0x1, PT ;  /* 0x000000010000780c */ /* 0x000fce0003f25070 */
[----:B------:R-:W-:Y:S06]  /*1550*/  @!P0 BRA `(.L_x_9) ;  /* 0x0000000000348947 */ /* 0x000fec0003800000 */
[----:B0-2---:R-:W0:Y:S01]  /*1560*/  S2R R3, SR_CgaCtaId ;  /* 0x0000000000037919 */ /* 0x005e220000008800 */
[----:B------:R-:W-:Y:S02]  /*1570*/  MOV R0, 0x400 ;  /* 0x0000040000007802 */ /* 0x000fe40000000f00 */
[----:B------:R-:W-:-:S05]  /*1580*/  IADD3 R5, PT, PT, R21, R20, RZ ;  /* 0x0000001415057210 */ /* 0x000fca0007ffe0ff */
[----:B------:R-:W-:Y:S01]  /*1590*/  VIADD R9, R5, 0x1 ;  /* 0x0000000105097836 */ /* 0x000fe20000000000 */
[----:B0-----:R-:W-:Y:S02]  /*15a0*/  LEA R0, R3, R0, 0x18 ;  /* 0x0000000003007211 */ /* 0x001fe400078ec0ff */
[----:B------:R-:W0:Y:S03]  /*15b0*/  LDC.64 R2, c[0x0][0x380] ;  /* 0x0000e000ff027b82 */ /* 0x000e260000000a00 */
[C---:B------:R-:W-:Y:S02]  /*15c0*/  IMAD R0, R21.reuse, 0x4, R0 ;  /* 0x0000000415007824 */ /* 0x040fe400078e0200 */
[----:B------:R-:W-:-:S03]  /*15d0*/  VIADD R21, R21, 0x2 ;  /* 0x0000000215157836 */ /* 0x000fc60000000000 */
[----:B------:R-:W1:Y:S01]  /*15e0*/  LDS.64 R6, [R0] ;  /* 0x0000000000067984 */ /* 0x000e620000000a00 */
[----:B0-----:R-:W-:-:S04]  /*15f0*/  IMAD.WIDE.U32 R4, R5, 0x4, R2 ;  /* 0x0000000405047825 */ /* 0x001fc800078e0002 */
[----:B------:R-:W-:Y:S01]  /*1600*/  IMAD.WIDE.U32 R2, R9, 0x4, R2 ;  /* 0x0000000409027825 */ /* 0x000fe200078e0002 */
[----:B-1----:R1:W-:Y:S04]  /*1610*/  STG.E desc[UR6][R4.64], R6 ;  /* 0x0000000604007986 */ /* 0x0023e8000c101906 */
[----:B------:R1:W-:Y:S02]  /*1620*/  STG.E desc[UR6][R2.64], R7 ;  /* 0x0000000702007986 */ /* 0x0003e4000c101906 */
.L_x_9:
[----:B------:R-:W-:Y:S05]  /*1630*/  @P1 EXIT ;  /* 0x000000000000194d */ /* 0x000fea0003800000 */
[----:B012---:R-:W0:Y:S01]  /*1640*/  S2R R3, SR_CgaCtaId ;  /* 0x0000000000037919 */ /* 0x007e220000008800 */
[----:B------:R-:W-:-:S04]  /*1650*/  MOV R0, 0x400 ;  /* 0x0000040000007802 */ /* 0x000fc80000000f00 */
[----:B0-----:R-:W-:Y:S02]  /*1660*/  LEA R0, R3, R0, 0x18 ;  /* 0x0000000003007211 */ /* 0x001fe400078ec0ff */
[----:B------:R-:W0:Y:S02]  /*1670*/  LDC.64 R2, c[0x0][0x380] ;  /* 0x0000e000ff027b82 */ /* 0x000e240000000a00 */
[C---:B------:R-:W-:Y:S01]  /*1680*/  LEA R0, R21.reuse, R0, 0x2 ;  /* 0x0000000015007211 */ /* 0x040fe200078e10ff */
[----:B------:R-:W-:-:S04]  /*1690*/  IMAD.IADD R21, R21, 0x1, R20 ;  /* 0x0000000115157824 */ /* 0x000fc800078e0214 */
[----:B------:R-:W1:Y:S01]  /*16a0*/  LDS R5, [R0] ;  /* 0x0000000000057984 */ /* 0x000e620000000800 */
[----:B0-----:R-:W-:-:S05]  /*16b0*/  IMAD.WIDE.U32 R2, R21, 0x4, R2 ;  /* 0x0000000415027825 */ /* 0x001fca00078e0002 */
[----:B-1----:R-:W-:Y:S01]  /*16c0*/  STG.E desc[UR6][R2.64], R5 ;  /* 0x0000000502007986 */ /* 0x002fe2000c101906 */
[----:B------:R-:W-:Y:S05]  /*16d0*/  EXIT ;  /* 0x000000000000794d */ /* 0x000fea0003800000 */
.L_x_10:
[----:B------:R-:W-:-:S00]  /*16e0*/  BRA `(.L_x_10) ;  /* 0xfffffffc00fc7947 */ /* 0x000fc0000383ffff */
[----:B------:R-:W-:-:S00]  /*16f0*/  NOP ;  /* 0x0000000000007918 */ /* 0x000fc00000000000 */
        /* <DEDUP_REMOVED lines=8> */
.L_x_25:


//--------------------- .text._Z26tlb_latency_with_disruptorILb1ELb0EEvPjjjjjii --------------------------
	.section	.text._Z26tlb_latency_with_disruptorILb1ELb0EEvPjjjjjii,"ax",@progbits
	.align	128
.text._Z26tlb_latency_with_disruptorILb1ELb0EEvPjjjjjii:
        .type           _Z26tlb_latency_with_disruptorILb1ELb0EEvPjjjjjii,@function
        .size           _Z26tlb_latency_with_disruptorILb1ELb0EEvPjjjjjii,(.L_x_26 - _Z26tlb_latency_with_disruptorILb1ELb0EEvPjjjjjii)
        .other          _Z26tlb_latency_with_disruptorILb1ELb0EEvPjjjjjii,@"STO_CUDA_ENTRY STV_DEFAULT"
_Z26tlb_latency_with_disruptorILb1ELb0EEvPjjjjjii:
[----:B------:R-:W-:Y:S01]  /*0000*/  LDC R1, c[0x0][0x37c] ;  /* 0x0000df00ff017b82 */ /* 0x000fe20000000800 */
[----:B------:R-:W0:Y:S07]  /*0010*/  S2R R0, SR_TID.X ;  /* 0x0000000000007919 */ /* 0x000e2e0000002100 */
[----:B------:R-:W1:Y:S08]  /*0020*/  S2UR UR4, SR_VIRTUALSMID ;  /* 0x00000000000479c3 */ /* 0x000e700000004300 */
[----:B------:R-:W1:Y:S02]  /*0030*/  LDC R2, c[0x0][0x39c] ;  /* 0x0000e700ff027b82 */ /* 0x000e640000000800 */
[----:B-1----:R-:W-:-:S04]  /*0040*/  ISETP.NE.AND P0, PT, R2, UR4, PT ;  /* 0x0000000402007c0c */ /* 0x002fc8000bf05270 */
[----:B0-----:R-:W-:-:S13]  /*0050*/  ISETP.NE.OR P0, PT, R0, RZ, P0 ;  /* 0x000000ff0000720c */ /* 0x001fda0000705670 */
[----:B------:R-:W-:Y:S05]  /*0060*/  @P0 EXIT ;  /* 0x000000000000094d */ /* 0x000fea0003800000 */
[----:B------:R-:W0:Y:S01]  /*0070*/  LDC.64 R2, c[0x0][0x388] ;  /* 0x0000e200ff027b82 */ /* 0x000e220000000a00 */
[----:B------:R-:W1:Y:S07]  /*0080*/  LDCU.64 UR6, c[0x0][0x358] ;  /* 0x00006b00ff0677ac */ /* 0x000e6e0008000a00 */
[----:B------:R-:W2:Y:S01]  /*0090*/  LDC.64 R8, c[0x0][0x390] ;  /* 0x0000e400ff087b82 */ /* 0x000ea20000000a00 */
[----:B0-----:R-:W0:Y:S08]  /*00a0*/  I2F.U32.RP R0, R2 ;  /* 0x0000000200007306 */ /* 0x001e300000209000 */
[----:B0-----:R-:W0:Y:S02]  /*00b0*/  MUFU.RCP R0, R0 ;  /* 0x0000000000007308 */ /* 0x001e240000001000 */
[----:B0-----:R-:W-:-:S06]  /*00c0*/  VIADD R4, R0, 0xffffffe ;  /* 0x0ffffffe00047836 */ /* 0x001fcc0000000000 */
[----:B------:R0:W3:Y:S02]  /*00d0*/  F2I.FTZ.U32.TRUNC.NTZ R5, R4 ;  /* 0x0000000400057305 */ /* 0x0000e4000021f000 */
[----:B0-----:R-:W-:Y:S02]  /*00e0*/  IMAD.MOV.U32 R4, RZ, RZ, RZ ;  /* 0x000000ffff047224 */ /* 0x001fe400078e00ff */
[----:B---3--:R-:W-:-:S04]  /*00f0*/  IMAD.MOV R7, RZ, RZ, -R5 ;  /* 0x000000ffff077224 */ /* 0x008fc800078e0a05 */
[----:B------:R-:W-:-:S04]  /*0100*/  IMAD R7, R7, R2, RZ ;  /* 0x0000000207077224 */ /* 0x000fc800078e02ff */
[----:B------:R-:W-:-:S04]  /*0110*/  IMAD.HI.U32 R6, R5, R7, R4 ;  /* 0x0000000705067227 */ /* 0x000fc800078e0004 */
[----:B--2---:R-:W-:-:S04]  /*0120*/  IMAD R5, R8, R3, R9 ;  /* 0x0000000308057224 */ /* 0x004fc800078e0209 */
[----:B------:R-:W-:-:S04]  /*0130*/  IMAD.HI.U32 R6, R6, R5, RZ ;  /* 0x0000000506067227 */ /* 0x000fc800078e00ff */
[----:B------:R-:W-:-:S04]  /*0140*/  IMAD.MOV R6, RZ, RZ, -R6 ;  /* 0x000000ffff067224 */ /* 0x000fc800078e0a06 */
[----:B------:R-:W-:-:S05]  /*0150*/  IMAD R8, R2, R6, R5 ;  /* 0x0000000602087224 */ /* 0x000fca00078e0205 */
[----:B------:R-:W-:-:S13]  /*0160*/  ISETP.GE.U32.AND P0, PT, R8, R2, PT ;  /* 0x000000020800720c */ /* 0x000fda0003f06070 */
[----:B------:R-:W-:Y:S01]  /*0170*/  @P0 IMAD.IADD R8, R8, 0x1, -R2 ;  /* 0x0000000108080824 */ /* 0x000fe200078e0a02 */
[----:B------:R-:W-:-:S04]  /*0180*/  ISETP.NE.U32.AND P0, PT, R2, RZ, PT ;  /* 0x000000ff0200720c */ /* 0x000fc80003f05070 */
[----:B------:R-:W-:-:S13]  /*0190*/  ISETP.GE.U32.AND P1, PT, R8, R2, PT ;  /* 0x000000020800720c */ /* 0x000fda0003f26070 */
[-C--:B------:R-:W-:Y:S02]  /*01a0*/  @P1 IADD3 R8, PT, PT, R8, -R2.reuse, RZ ;  /* 0x8000000208081210 */ /* 0x080fe40007ffe0ff */
[----:B------:R-:W-:Y:S02]  /*01b0*/  ISETP.NE.AND P1, PT, R3, RZ, PT ;  /* 0x000000ff0300720c */ /* 0x000fe40003f25270 */
[----:B------:R-:W-:-:S11]  /*01c0*/  @!P0 LOP3.LUT R8, RZ, R2, RZ, 0x33, !PT ;  /* 0x00000002ff088212 */ /* 0x000fd600078e33ff */
[----:B-1----:R-:W-:Y:S05]  /*01d0*/  @!P1 BRA `(.L_x_11) ;  /* 0x0000000c00e09947 */ /* 0x002fea0003800000 */
[C---:B------:R-:W-:Y:S01]  /*01e0*/  ISETP.GE.U32.AND P0, PT, R3.reuse, 0x10, PT ;  /* 0x000000100300780c */ /* 0x040fe20003f06070 */
[----:B------:R-:W-:Y:S01]  /*01f0*/  IMAD.MOV.U32 R0, RZ, RZ, RZ ;  /* 0x000000ffff007224 */ /* 0x000fe200078e00ff */
[----:B------:R-:W-:Y:S01]  /*0200*/  LOP3.LUT R12, R3, 0xf, RZ, 0xc0, !PT ;  /* 0x0000000f030c7812 */ /* 0x000fe200078ec0ff */
[----:B------:R-:W-:-:S10]  /*0210*/  IMAD.MOV.U32 R13, RZ, RZ, R8 ;  /* 0x000000ffff0d7224 */ /* 0x000fd400078e0008 */
[----:B------:R-:W-:Y:S05]  /*0220*/  @!P0 BRA `(.L_x_12) ;  /* 0x0000000400e08947 */ /* 0x000fea0003800000 */
[----:B------:R-:W0:Y:S01]  /*0230*/  S2UR UR5, SR_CgaCtaId ;  /* 0x00000000000579c3 */ /* 0x000e220000008800 */
[----:B------:R-:W-:Y:S01]  /*0240*/  LOP3.LUT R0, R3, 0xfffffff0, RZ, 0xc0, !PT ;  /* 0xfffffff003007812 */ /* 0x000fe200078ec0ff */
[----:B------:R-:W-:Y:S01]  /*0250*/  UMOV UR4, 0x400 ;  /* 0x0000040000047882 */ /* 0x000fe20000000000 */
[----:B------:R-:W-:-:S03]  /*0260*/  IMAD.MOV.U32 R13, RZ, RZ, R8 ;  /* 0x000000ffff0d7224 */ /* 0x000fc600078e0008 */
[----:B------:R-:W-:Y:S02]  /*0270*/  IMAD.MOV R9, RZ, RZ, -R0 ;  /* 0x000000ffff097224 */ /* 0x000fe400078e0a00 */
[----:B------:R-:W1:Y:S01]  /*0280*/  LDC.64 R10, c[0x0][0x380] ;  /* 0x0000e000ff0a7b82 */ /* 0x000e620000000a00 */
[----:B0-----:R-:W-:-:S04]  /*0290*/  ULEA UR4, UR5, UR4, 0x18 ;  /* 0x0000000405047291 */ /* 0x001fc8000f8ec0ff */
[----:B------:R-:W-:-:S12]  /*02a0*/  UIADD3 UR4, UPT, UPT, UR4, 0x20, URZ ;  /* 0x0000002004047890 */ /* 0x000fd8000fffe0ff */
.L_x_13:
        /* <DEDUP_REMOVED lines=11> */
[----:B------:R-:W-:-:S04]  /*0360*/  CS2R.32 R5, SR_CLOCKLO ;  /* 0x0000000000057805 */ /* 0x000fc80000005000 */
[----:B0-----:R-:W-:Y:S01]  /*0370*/  IADD3 R5, PT, PT, R5, -UR5, RZ ;  /* 0x8000000505057c10 */ /* 0x001fe2000fffe0ff */
        /* <DEDUP_REMOVED lines=66> */
[----:B0-----:R-:W-:-:S05]  /*07a0*/  IADD3 R7, PT, PT, R7, -UR5, RZ ;  /* 0x8000000507077c10 */ /* 0x001fca000fffe0ff */
        /* <DEDUP_REMOVED lines=25> */
[----:B------:R-:W-:Y:S02]  /*0940*/  CS2R.32 R7, SR_CLOCKLO ;  /* 0x0000000000077805 */ /* 0x000fe40000005000 */
[----:B------:R-:W-:-:S03]  /*0950*/  IADD3 R9, PT, PT, R9, 0x10, RZ ;  /* 0x0000001009097810 */ /* 0x000fc60007ffe0ff */
[----:B0-----:R-:W-:Y:S01]  /*0960*/  VIADD R7, R7, -UR5 ;  /* 0x8000000507077c36 */ /* 0x001fe20008000000 */
[----:B------:R-:W-:-:S04]  /*0970*/  ISETP.NE.AND P0, PT, R9, RZ, PT ;  /* 0x000000ff0900720c */ /* 0x000fc80003f05270 */
[----:B------:R0:W-:Y:S01]  /*0980*/  STS.128 [UR4+0x10], R4 ;  /* 0x00001004ff007988 */ /* 0x0001e20008000c04 */
[----:B------:R-:W-:-:S08]  /*0990*/  UIADD3 UR4, UPT, UPT, UR4, 0x40, URZ ;  /* 0x0000004004047890 */ /* 0x000fd0000fffe0ff */
[----:B------:R-:W-:Y:S05]  /*09a0*/  @P0 BRA `(.L_x_13) ;  /* 0xfffffff800400947 */ /* 0x000fea000383ffff */
.L_x_12:
        /* <DEDUP_REMOVED lines=36> */
[----:B------:R0:W-:Y:S01]  /*0bf0*/  STS.128 [R9], R4 ;  /* 0x0000000409007388 */ /* 0x0001e20000000c00 */
        /* <DEDUP_REMOVED lines=28> */
.L_x_14:
[----:B------:R-:W-:-:S13]  /*0dc0*/  ISETP.NE.AND P0, PT, R14, RZ, PT ;  /* 0x000000ff0e00720c */ /* 0x000fda0003f05270 */
[----:B------:R-:W-:Y:S05]  /*0dd0*/  @!P0 BRA `(.L_x_11) ;  /* 0x0000000000e08947 */ /* 0x000fea0003800000 */
[----:B------:R-:W-:Y:S02]  /*0de0*/  ISETP.GE.U32.AND P0, PT, R14, 0x4, PT ;  /* 0x000000040e00780c */ /* 0x000fe40003f06070 */
[----:B------:R-:W-:-:S11]  /*0df0*/  LOP3.LUT R3, R3, 0x3, RZ, 0xc0, !PT ;  /* 0x0000000303037812 */ /* 0x000fd600078ec0ff */
[----:B------:R-:W-:Y:S05]  /*0e00*/  @!P0 BRA `(.L_x_15) ;  /* 0x0000000000848947 */ /* 0x000fea0003800000 */
[----:B------:R-:W2:Y:S01]  /*0e10*/  S2UR UR4, SR_CLOCKLO ;  /* 0x00000000000479c3 */ /* 0x000ea20000005000 */
[----:B------:R-:W-:-:S07]  /*0e20*/  NOP ;  /* 0x0000000000007918 */ /* 0x000fce0000000000 */
[----:B------:R-:W0:Y:S02]  /*0e30*/  LDC.64 R10, c[0x0][0x380] ;  /* 0x0000e000ff0a7b82 */ /* 0x000e240000000a00 */
[----:B01----:R-:W-:-:S06]  /*0e40*/  IMAD.WIDE.U32 R4, R13, 0x4, R10 ;  /* 0x000000040d047825 */ /* 0x003fcc00078e000a */
[----:B------:R0:W3:Y:S02]  /*0e50*/  LDG.E R5, desc[UR6][R4.64] ;  /* 0x0000000604057981 */ /* 0x0000e4000c1e1900 */
[----:B0-----:R-:W-:Y:S01]  /*0e60*/  CS2R.32 R4, SR_CLOCKLO ;  /* 0x0000000000047805 */ /* 0x001fe20000005000 */
[----:B------:R-:W0:Y:S01]  /*0e70*/  S2R R7, SR_CgaCtaId ;  /* 0x0000000000077919 */ /* 0x000e220000008800 */
[----:B------:R-:W-:-:S03]  /*0e80*/  MOV R6, 0x400 ;  /* 0x0000040000067802 */ /* 0x000fc60000000f00 */
[----:B--2---:R-:W-:Y:S01]  /*0e90*/  VIADD R4, R4, -UR4 ;  /* 0x8000000404047c36 */ /* 0x004fe20008000000 */
[----:B0-----:R-:W-:-:S05]  /*0ea0*/  LEA R7, R7, R6, 0x18 ;  /* 0x0000000607077211 */ /* 0x001fca00078ec0ff */
[----:B------:R-:W-:Y:S01]  /*0eb0*/  IMAD R9, R0, 0x4, R7 ;  /* 0x0000000400097824 */ /* 0x000fe200078e0207 */
[----:B------:R-:W0:Y:S01]  /*0ec0*/  S2UR UR4, SR_CLOCKLO ;  /* 0x00000000000479c3 */ /* 0x000e220000005000 */
[----:B------:R-:W-:Y:S01]  /*0ed0*/  NOP ;  /* 0x0000000000007918 */ /* 0x000fe20000000000 */
[----:B---3--:R-:W-:-:S06]  /*0ee0*/  IMAD.WIDE.U32 R6, R5, 0x4, R10 ;  /* 0x0000000405067825 */ /* 0x008fcc00078e000a */
        /* <DEDUP_REMOVED lines=15> */
[----:B------:R-:W-:-:S04]  /*0fe0*/  CS2R.32 R7, SR_CLOCKLO ;  /* 0x0000000000077805 */ /* 0x000fc80000005000 */
[----:B0-----:R-:W-:Y:S01]  /*0ff0*/  IADD3 R7, PT, PT, R7, -UR4, RZ ;  /* 0x8000000407077c10 */ /* 0x001fe2000fffe0ff */
[----:B------:R-:W-:-:S04]  /*1000*/  VIADD R0, R0, 0x4 ;  /* 0x0000000400007836 */ /* 0x000fc80000000000 */
[----:B------:R2:W-:Y:S03]  /*1010*/  STS.128 [R9], R4 ;  /* 0x0000000409007388 */ /* 0x0005e60000000c00 */
.L_x_15:
[----:B------:R-:W-:-:S13]  /*1020*/  ISETP.NE.AND P0, PT, R3, RZ, PT ;  /* 0x000000ff0300720c */ /* 0x000fda0003f05270 */
[----:B------:R-:W-:Y:S05]  /*1030*/  @!P0 BRA `(.L_x_11) ;  /* 0x0000000000488947 */ /* 0x000fea0003800000 */
[----:B012---:R-:W0:Y:S01]  /*1040*/  S2R R7, SR_CgaCtaId ;  /* 0x0000000000077919 */ /* 0x007e220000008800 */
[----:B------:R-:W1:Y:S01]  /*1050*/  LDC.64 R4, c[0x0][0x380] ;  /* 0x0000e000ff047b82 */ /* 0x000e620000000a00 */
[----:B------:R-:W-:Y:S01]  /*1060*/  MOV R6, 0x400 ;  /* 0x0000040000067802 */ /* 0x000fe20000000f00 */
[----:B------:R-:W-:-:S03]  /*1070*/  IMAD.MOV R3, RZ, RZ, -R3 ;  /* 0x000000ffff037224 */ /* 0x000fc600078e0a03 */
[----:B0-----:R-:W-:-:S05]  /*1080*/  LEA R7, R7, R6, 0x18 ;  /* 0x0000000607077211 */ /* 0x001fca00078ec0ff */
[----:B------:R-:W-:-:S07]  /*1090*/  IMAD R0, R0, 0x4, R7 ;  /* 0x0000000400007824 */ /* 0x000fce00078e0207 */
.L_x_16:
[----:B------:R-:W0:Y:S01]  /*10a0*/  S2UR UR4, SR_CLOCKLO ;  /* 0x00000000000479c3 */ /* 0x000e220000005000 */
[----:B------:R-:W-:Y:S01]  /*10b0*/  NOP ;  /* 0x0000000000007918 */ /* 0x000fe20000000000 */
[----:B-1----:R-:W-:-:S05]  /*10c0*/  IMAD.WIDE.U32 R6, R13, 0x4, R4 ;  /* 0x000000040d067825 */ /* 0x002fca00078e0004 */
[----:B------:R-:W2:Y:S02]  /*10d0*/  LDG.E R13, desc[UR6][R6.64] ;  /* 0x00000006060d7981 */ /* 0x000ea4000c1e1900 */
[----:B--2---:R-:W-:Y:S01]  /*10e0*/  IMAD.IADD R8, R13, 0x1, R8 ;  /* 0x000000010d087824 */ /* 0x004fe200078e0208 */
[----:B------:R-:W-:Y:S01]  /*10f0*/  CS2R.32 R6, SR_CLOCKLO ;  /* 0x0000000000067805 */ /* 0x000fe20000005000 */
[----:B------:R-:W-:-:S03]  /*1100*/  VIADD R3, R3, 0x1 ;  /* 0x0000000103037836 */ /* 0x000fc60000000000 */
[----:B0-----:R-:W-:Y:S02]  /*1110*/  IADD3 R7, PT, PT, R6, -UR4, RZ ;  /* 0x8000000406077c10 */ /* 0x001fe4000fffe0ff */
[----:B------:R-:W-:-:S03]  /*1120*/  ISETP.NE.AND P0, PT, R3, RZ, PT ;  /* 0x000000ff0300720c */ /* 0x000fc60003f05270 */
[----:B------:R0:W-:Y:S02]  /*1130*/  STS [R0], R7 ;  /* 0x0000000700007388 */ /* 0x0001e40000000800 */
[----:B0-----:R-:W-:-:S08]  /*1140*/  VIADD R0, R0, 0x4 ;  /* 0x0000000400007836 */ /* 0x001fd00000000000 */
[----:B------:R-:W-:Y:S05]  /*1150*/  @P0 BRA `(.L_x_16) ;  /* 0xfffffffc00d00947 */ /* 0x000fea000383ffff */
.L_x_11:
[----:B------:R-:W-:-:S13]  /*1160*/  ISETP.NE.AND P0, PT, R8, RZ, PT ;  /* 0x000000ff0800720c */ /* 0x000fda0003f05270 */
[----:B------:R-:W-:Y:S05]  /*1170*/  @P0 EXIT ;  /* 0x000000000000094d */ /* 0x000fea0003800000 */
[----:B012---:R-:W0:Y:S01]  /*1180*/  LDC.64 R4, c[0x0][0x380] ;  /* 0x0000e000ff047b82 */ /* 0x007e220000000a00 */
[----:B------:R-:W-:-:S04]  /*1190*/  VIADD R3, R2, 0x1 ;  /* 0x0000000102037836 */ /* 0x000fc80000000000 */
[----:B0-----:R-:W-:-:S05]  /*11a0*/  IMAD.WIDE.U32 R2, R3, 0x4, R4 ;  /* 0x0000000403027825 */ /* 0x001fca00078e0004 */
[----:B------:R-:W-:Y:S01]  /*11b0*/  STG.E desc[UR6][R2.64], RZ ;  /* 0x000000ff02007986 */ /* 0x000fe2000c101906 */
[----:B------:R-:W-:Y:S05]  /*11c0*/  EXIT ;  /* 0x000000000000794d */ /* 0x000fea0003800000 */
.L_x_17:
        /* <DEDUP_REMOVED lines=11> */
.L_x_26:


//--------------------- .text._Z26tlb_latency_with_disruptorILb0ELb0EEvPjjjjjii --------------------------
	.section	.text._Z26tlb_latency_with_disruptorILb0ELb0EEvPjjjjjii,"ax",@progbits
	.align	128
.text._Z26tlb_latency_with_disruptorILb0ELb0EEvPjjjjjii:
        .type           _Z26tlb_latency_with_disruptorILb0ELb0EEvPjjjjjii,@function
        .size           _Z26tlb_latency_with_disruptorILb0ELb0EEvPjjjjjii,(.L_x_27 - _Z26tlb_latency_with_disruptorILb0ELb0EEvPjjjjjii)
        .other          _Z26tlb_latency_with_disruptorILb0ELb0EEvPjjjjjii,@"STO_CUDA_ENTRY STV_DEFAULT"
_Z26tlb_latency_with_disruptorILb0ELb0EEvPjjjjjii:
[----:B------:R-:W-:Y:S01]  /*0000*/  LDC R1, c[0x0][0x37c] ;  /* 0x0000df00ff017b82 */ /* 0x000fe20000000800 */
[----:B------:R-:W0:Y:S07]  /*0010*/  S2R R0, SR_TID.X ;  /* 0x0000000000007919 */ /* 0x000e2e0000002100 */
[----:B------:R-:W1:Y:S01]  /*0020*/  S2UR UR4, SR_VIRTUALSMID ;  /* 0x00000000000479c3 */ /* 0x000e620000004300 */
[----:B------:R-:W2:Y:S07]  /*0030*/  LDCU UR12, c[0x0][0x394] ;  /* 0x00007280ff0c77ac */ /* 0x000eae0008000800 */
[----:B------:R-:W1:Y:S02]  /*0040*/  LDC R2, c[0x0][0x398] ;  /* 0x0000e600ff027b82 */ /* 0x000e640000000800 */
[----:B-1----:R-:W-:-:S04]  /*0050*/  ISETP.NE.AND P0, PT, R2, UR4, PT ;  /* 0x0000000402007c0c */ /* 0x002fc8000bf05270 */
[----:B0-----:R-:W-:Y:S01]  /*0060*/  ISETP.NE.OR P0, PT, R0, RZ, P0 ;  /* 0x000000ff0000720c */ /* 0x001fe20000705670 */
[----:B--2---:R-:W-:-:S12]  /*0070*/  IMAD.U32 R0, RZ, RZ, UR12 ;  /* 0x0000000cff007e24 */ /* 0x004fd8000f8e00ff */
[----:B------:R-:W-:Y:S05]  /*0080*/  @P0 EXIT ;  /* 0x000000000000094d */ /* 0x000fea0003800000 */
[----:B------:R-:W0:Y:S01]  /*0090*/  LDCU UR7, c[0x0][0x38c] ;  /* 0x00007180ff0777ac */ /* 0x000e220008000800 */
[----:B------:R-:W1:Y:S01]  /*00a0*/  LDCU.64 UR8, c[0x0][0x358] ;  /* 0x00006b00ff0877ac */ /* 0x000e620008000a00 */
[----:B0-----:R-:W-:-:S09]  /*00b0*/  UISETP.NE.AND UP0, UPT, UR7, URZ, UPT ;  /* 0x000000ff0700728c */ /* 0x001fd2000bf05270 */
[----:B-1----:R-:W-:Y:S05]  /*00c0*/  BRA.U !UP0, `(.L_x_18) ;  /* 0x0000000d08e07547 */ /* 0x002fea000b800000 */
[----:B------:R-:W-:Y:S01]  /*00d0*/  UISETP.GE.U32.AND UP0, UPT, UR7, 0x10, UPT ;  /* 0x000000100700788c */ /* 0x000fe2000bf06070 */
[----:B------:R-:W-:Y:S01]  /*00e0*/  IMAD.U32 R9, RZ, RZ, UR12 ;  /* 0x0000000cff097e24 */ /* 0x000fe2000f8e00ff */
[----:B------:R-:W-:Y:S01]  /*00f0*/  ULOP3.LUT UR10, UR7, 0xf, URZ, 0xc0, !UPT ;  /* 0x0000000f070a7892 */ /* 0x000fe2000f8ec0ff */
[----:B------:R-:W-:-:S06]  /*0100*/  UMOV UR4, URZ ;  /* 0x000000ff00047c82 */ /* 0x000fcc0008000000 */
[----:B------:R-:W-:Y:S05]  /*0110*/  BRA.U !UP0, `(.L_x_19) ;  /* 0x0000000508e07547 */ /* 0x000fea000b800000 */
[----:B------:R-:W0:Y:S01]  /*0120*/  S2UR UR6, SR_CgaCtaId ;  /* 0x00000000000679c3 */ /* 0x000e220000008800 */
[----:B------:R-:W-:Y:S01]  /*0130*/  UMOV UR5, 0x400 ;  /* 0x0000040000057882 */ /* 0x000fe20000000000 */
[----:B------:R-:W-:Y:S01]  /*0140*/  ULOP3.LUT UR4, UR7, 0xfffffff0, URZ, 0xc0, !UPT ;  /* 0xfffffff007047892 */ /* 0x000fe2000f8ec0ff */
[----:B------:R-:W-:-:S05]  /*0150*/  IMAD.U32 R9, RZ, RZ, UR12 ;  /* 0x0000000cff097e24 */ /* 0x000fca000f8e00ff */
[----:B------:R-:W1:Y:S01]  /*0160*/  LDC.64 R2, c[0x0][0x380] ;  /* 0x0000e000ff027b82 */ /* 0x000e620000000a00 */
[----:B0-----:R-:W-:Y:S02]  /*0170*/  ULEA UR5, UR6, UR5, 0x18 ;  /* 0x0000000506057291 */ /* 0x001fe4000f8ec0ff */
[----:B------:R-:W-:Y:S02]  /*0180*/  UIADD3 UR6, UPT, UPT, -UR4, URZ, URZ ;  /* 0x000000ff04067290 */ /* 0x000fe4000fffe1ff */
[----:B------:R-:W-:-:S12]  /*0190*/  UIADD3 UR5, UPT, UPT, UR5, 0x20, URZ ;  /* 0x0000002005057890 */ /* 0x000fd8000fffe0ff */
.L_x_20:
[----:B0-----:R-:W0:Y:S01]  /*01a0*/  S2UR UR11, SR_CLOCKLO ;  /* 0x00000000000b79c3 */ /* 0x001e220000005000 */
[----:B------:R-:W-:Y:S01]  /*01b0*/  NOP ;  /* 0x0000000000007918 */ /* 0x000fe20000000000 */
[----:B-1----:R-:W-:-:S06]  /*01c0*/  IMAD.WIDE.U32 R4, R9, 0x4, R2 ;  /* 0x0000000409047825 */ /* 0x002fcc00078e0002 */
        /* <DEDUP_REMOVED lines=102> */
[----:B------:R-:W-:Y:S01]  /*0830*/  CS2R.32 R7, SR_CLOCKLO ;  /* 0x0000000000077805 */ /* 0x000fe20000005000 */
[----:B------:R-:W-:-:S04]  /*0840*/  UIADD3 UR6, UPT, UPT, UR6, 0x10, URZ ;  /* 0x0000001006067890 */ /* 0x000fc8000fffe0ff */
[----:B0-----:R-:W-:Y:S01]  /*0850*/  VIADD R7, R7, -UR11 ;  /* 0x8000000b07077c36 */ /* 0x001fe20008000000 */
[----:B------:R-:W-:-:S04]  /*0860*/  UISETP.NE.AND UP0, UPT, UR6, URZ, UPT ;  /* 0x000000ff0600728c */ /* 0x000fc8000bf05270 */
[----:B------:R0:W-:Y:S01]  /*0870*/  STS.128 [UR5+0x10], R4 ;  /* 0x00001004ff007988 */ /* 0x0001e20008000c05 */
[----:B------:R-:W-:-:S04]  /*0880*/  UIADD3 UR5, UPT, UPT, UR5, 0x40, URZ ;  /* 0x0000004005057890 */ /* 0x000fc8000fffe0ff */
[----:B------:R-:W-:Y:S08]  /*0890*/  BRA.U UP0, `(.L_x_20) ;  /* 0xfffffff900407547 */ /* 0x000ff0000b83ffff */
.L_x_19:
[----:B------:R-:W-:-:S09]  /*08a0*/  UISETP.NE.AND UP0, UPT, UR10, URZ, UPT ;  /* 0x000000ff0a00728c */ /* 0x000fd2000bf05270 */
[----:B------:R-:W-:Y:S05]  /*08b0*/  BRA.U !UP0, `(.L_x_18) ;  /* 0x0000000508e47547 */ /* 0x000fea000b800000 */
[----:B------:R-:W-:Y:S02]  /*08c0*/  UISETP.GE.U32.AND UP0, UPT, UR10, 0x8, UPT ;  /* 0x000000080a00788c */ /* 0x000fe4000bf06070 */
[----:B------:R-:W-:-:S07]  /*08d0*/  ULOP3.LUT UR11, UR7, 0x7, URZ, 0xc0, !UPT ;  /* 0x00000007070b7892 */ /* 0x000fce000f8ec0ff */
[----:B------:R-:W-:Y:S05]  /*08e0*/  BRA.U !UP0, `(.L_x_21) ;  /* 0x0000000108f07547 */ /* 0x000fea000b800000 */
[----:B------:R-:W1:Y:S01]  /*08f0*/  S2UR UR10, SR_CLOCKLO ;  /* 0x00000000000a79c3 */ /* 0x000e620000005000 */
[----:B------:R-:W-:-:S07]  /*0900*/  NOP ;  /* 0x0000000000007918 */ /* 0x000fce0000000000 */
[----:B------:R-:W0:Y:S02]  /*0910*/  LDC.64 R2, c[0x0][0x380] ;  /* 0x0000e000ff027b82 */ /* 0x000e240000000a00 */
[----:B0-----:R-:W-:-:S06]  /*0920*/  IMAD.WIDE.U32 R4, R9, 0x4, R2 ;  /* 0x0000000409047825 */ /* 0x001fcc00078e0002 */
[----:B------:R0:W2:Y:S02]  /*0930*/  LDG.E R5, desc[UR8][R4.64] ;  /* 0x0000000804057981 */ /* 0x0000a4000c1e1900 */
[----:B0-----:R-:W-:Y:S01]  /*0940*/  CS2R.32 R4, SR_CLOCKLO ;  /* 0x0000000000047805 */ /* 0x001fe20000005000 */
[----:B------:R-:W0:Y:S01]  /*0950*/  S2UR UR6, SR_CgaCtaId ;  /* 0x00000000000679c3 */ /* 0x000e220000008800 */
[----:B------:R-:W-:-:S03]  /*0960*/  UMOV UR5, 0x400 ;  /* 0x0000040000057882 */ /* 0x000fc60000000000 */
[----:B-1----:R-:W-:Y:S01]  /*0970*/  VIADD R4, R4, -UR10 ;  /* 0x8000000a04047c36 */ /* 0x002fe20008000000 */
[----:B0-----:R-:W-:-:S04]  /*0980*/  ULEA UR5, UR6, UR5, 0x18 ;  /* 0x0000000506057291 */ /* 0x001fc8000f8ec0ff */
[----:B------:R-:W-:Y:S01]  /*0990*/  ULEA UR5, UR4, UR5, 0x2 ;  /* 0x0000000504057291 */ /* 0x000fe2000f8e10ff */
        /* <DEDUP_REMOVED lines=47> */
[----:B------:R-:W-:-:S04]  /*0c90*/  UIADD3 UR4, UPT, UPT, UR4, 0x8, URZ ;  /* 0x0000000804047890 */ /* 0x000fc8000fffe0ff */
[----:B------:R1:W-:Y:S08]  /*0ca0*/  STS.128 [UR5+0x10], R4 ;  /* 0x00001004ff007988 */ /* 0x0003f00008000c05 */
.L_x_21:
[----:B------:R-:W-:-:S09]  /*0cb0*/  UISETP.NE.AND UP0, UPT, UR11, URZ, UPT ;  /* 0x000000ff0b00728c */ /* 0x000fd2000bf05270 */
[----:B------:R-:W-:Y:S05]  /*0cc0*/  BRA.U !UP0, `(.L_x_18) ;  /* 0x0000000108e07547 */ /* 0x000fea000b800000 */
[----:B------:R-:W-:Y:S02]  /*0cd0*/  UISETP.GE.U32.AND UP0, UPT, UR11, 0x4, UPT ;  /* 0x000000040b00788c */ /* 0x000fe4000bf06070 */
[----:B------:R-:W-:-:S07]  /*0ce0*/  ULOP3.LUT UR5, UR7, 0x3, URZ, 0xc0, !UPT ;  /* 0x0000000307057892 */ /* 0x000fce000f8ec0ff */
[----:B------:R-:W-:Y:S05]  /*0cf0*/  BRA.U !UP0, `(.L_x_22) ;  /* 0x0000000108847547 */ /* 0x000fea000b800000 */
[----:B------:R-:W2:Y:S01]  /*0d00*/  S2UR UR10, SR_CLOCKLO ;  /* 0x00000000000a79c3 */ /* 0x000ea20000005000 */
[----:B------:R-:W-:-:S07]  /*0d10*/  NOP ;  /* 0x0000000000007918 */ /* 0x000fce0000000000 */
[----:B------:R-:W0:Y:S02]  /*0d20*/  LDC.64 R2, c[0x0][0x380] ;  /* 0x0000e000ff027b82 */ /* 0x000e240000000a00 */
[----:B01----:R-:W-:-:S06]  /*0d30*/  IMAD.WIDE.U32 R4, R9, 0x4, R2 ;  /* 0x0000000409047825 */ /* 0x003fcc00078e0002 */
[----:B------:R0:W3:Y:S02]  /*0d40*/  LDG.E R5, desc[UR8][R4.64] ;  /* 0x0000000804057981 */ /* 0x0000e4000c1e1900 */
[----:B0-----:R-:W-:Y:S01]  /*0d50*/  CS2R.32 R4, SR_CLOCKLO ;  /* 0x0000000000047805 */ /* 0x001fe20000005000 */
[----:B------:R-:W0:Y:S01]  /*0d60*/  S2UR UR7, SR_CgaCtaId ;  /* 0x00000000000779c3 */ /* 0x000e220000008800 */
[----:B------:R-:W-:-:S03]  /*0d70*/  UMOV UR6, 0x400 ;  /* 0x0000040000067882 */ /* 0x000fc60000000000 */
[----:B--2---:R-:W-:Y:S01]  /*0d80*/  VIADD R4, R4, -UR10 ;  /* 0x8000000a04047c36 */ /* 0x004fe20008000000 */
[----:B0-----:R-:W-:-:S04]  /*0d90*/  ULEA UR6, UR7, UR6, 0x18 ;  /* 0x0000000607067291 */ /* 0x001fc8000f8ec0ff */
[----:B------:R-:W-:Y:S01]  /*0da0*/  ULEA UR6, UR4, UR6, 0x2 ;  /* 0x0000000604067291 */ /* 0x000fe2000f8e10ff */
        /* <DEDUP_REMOVED lines=19> */
[----:B0-----:R-:W-:Y:S01]  /*0ee0*/  VIADD R7, R7, -UR7 ;  /* 0x8000000707077c36 */ /* 0x001fe20008000000 */
[----:B------:R-:W-:-:S04]  /*0ef0*/  UIADD3 UR4, UPT, UPT, UR4, 0x4, URZ ;  /* 0x0000000404047890 */ /* 0x000fc8000fffe0ff */
[----:B------:R2:W-:Y:S08]  /*0f00*/  STS.128 [UR6], R4 ;  /* 0x00000004ff007988 */ /* 0x0005f00008000c06 */
.L_x_22:
[----:B------:R-:W-:-:S09]  /*0f10*/  UISETP.NE.AND UP0, UPT, UR5, URZ, UPT ;  /* 0x000000ff0500728c */ /* 0x000fd2000bf05270 */
[----:B------:R-:W-:Y:S05]  /*0f20*/  BRA.U !UP0, `(.L_x_18) ;  /* 0x0000000108487547 */ /* 0x000fea000b800000 */
[----:B------:R-:W3:Y:S01]  /*0f30*/  S2UR UR7, SR_CgaCtaId ;  /* 0x00000000000779c3 */ /* 0x000ee20000008800 */
[----:B------:R-:W-:Y:S01]  /*0f40*/  UMOV UR6, 0x400 ;  /* 0x0000040000067882 */ /* 0x000fe20000000000 */
[----:B------:R-:W-:-:S06]  /*0f50*/  UIADD3 UR5, UPT, UPT, -UR5, URZ, URZ ;  /* 0x000000ff05057290 */ /* 0x000fcc000fffe1ff */
[----:B------:R-:W4:Y:S01]  /*0f60*/  LDC.64 R2, c[0x0][0x380] ;  /* 0x0000e000ff027b82 */ /* 0x000f220000000a00 */
[----:B---3--:R-:W-:-:S04]  /*0f70*/  ULEA UR6, UR7, UR6, 0x18 ;  /* 0x0000000607067291 */ /* 0x008fc8000f8ec0ff */
[----:B------:R-:W-:-:S12]  /*0f80*/  ULEA UR4, UR4, UR6, 0x2 ;  /* 0x0000000604047291 */ /* 0x000fd8000f8e10ff */
.L_x_23:
[----:B---3--:R-:W3:Y:S01]  /*0f90*/  S2UR UR6, SR_CLOCKLO ;  /* 0x00000000000679c3 */ /* 0x008ee20000005000 */
[----:B------:R-:W-:Y:S01]  /*0fa0*/  NOP ;  /* 0x0000000000007918 */ /* 0x000fe20000000000 */
[----:B012-4-:R-:W-:-:S05]  /*0fb0*/  IMAD.WIDE.U32 R4, R9, 0x4, R2 ;  /* 0x0000000409047825 */ /* 0x017fca00078e0002 */
[----:B------:R-:W2:Y:S02]  /*0fc0*/  LDG.E R9, desc[UR8][R4.64] ;  /* 0x0000000804097981 */ /* 0x000ea4000c1e1900 */
[----:B--2---:R-:W-:Y:S01]  /*0fd0*/  IMAD.IADD R0, R9, 0x1, R0 ;  /* 0x0000000109007824 */ /* 0x004fe200078e0200 */
[----:B------:R-:W-:Y:S01]  /*0fe0*/  CS2R.32 R4, SR_CLOCKLO ;  /* 0x0000000000047805 */ /* 0x000fe20000005000 */
[----:B------:R-:W-:-:S03]  /*0ff0*/  UIADD3 UR5, UPT, UPT, UR5, 0x1, URZ ;  /* 0x0000000105057890 */ /* 0x000fc6000fffe0ff */
[----:B---3--:R-:W-:Y:S01]  /*1000*/  IADD3 R4, PT, PT, R4, -UR6, RZ ;  /* 0x8000000604047c10 */ /* 0x008fe2000fffe0ff */
[----:B------:R-:W-:-:S04]  /*1010*/  UISETP.NE.AND UP0, UPT, UR5, URZ, UPT ;  /* 0x000000ff0500728c */ /* 0x000fc8000bf05270 */
[----:B------:R3:W-:Y:S01]  /*1020*/  STS [UR4], R4 ;  /* 0x00000004ff007988 */ /* 0x0007e20008000804 */
[----:B------:R-:W-:-:S04]  /*1030*/  UIADD3 UR4, UPT, UPT, UR4, 0x4, URZ ;  /* 0x0000000404047890 */ /* 0x000fc8000fffe0ff */
[----:B------:R-:W-:Y:S08]  /*1040*/  BRA.U UP0, `(.L_x_23) ;  /* 0xfffffffd00d07547 */ /* 0x000ff0000b83ffff */
.L_x_18:
[----:B------:R-:W-:-:S13]  /*1050*/  ISETP.NE.AND P0, PT, R0, RZ, PT ;  /* 0x000000ff0000720c */ /* 0x000fda0003f05270 */
[----:B------:R-:W-:Y:S05]  /*1060*/  @P0 EXIT ;  /* 0x000000000000094d */ /* 0x000fea0003800000 */
[----:B012---:R-:W0:Y:S08]  /*1070*/  LDC R5, c[0x0][0x388] ;  /* 0x0000e200ff057b82 */ /* 0x007e300000000800 */
[----:B------:R-:W1:Y:S01]  /*1080*/  LDC.64 R2, c[0x0][0x380] ;  /* 0x0000e000ff027b82 */ /* 0x000e620000000a00 */
[----:B0-----:R-:W-:-:S04]  /*1090*/  VIADD R5, R5, 0x1 ;  /* 0x0000000105057836 */ /* 0x001fc80000000000 */
[----:B-1----:R-:W-:-:S05]  /*10a0*/  IMAD.WIDE.U32 R2, R5, 0x4, R2 ;  /* 0x0000000405027825 */ /* 0x002fca00078e0002 */
[----:B------:R-:W-:Y:S01]  /*10b0*/  STG.E desc[UR8][R2.64], RZ ;  /* 0x000000ff02007986 */ /* 0x000fe2000c101908 */
[----:B------:R-:W-:Y:S05]  /*10c0*/  EXIT ;  /* 0x000000000000794d */ /* 0x000fea0003800000 */
.L_x_24:
        /* <DEDUP_REMOVED lines=11> */
.L_x_27:


//--------------------- .nv.shared._Z26tlb_latency_with_disruptorILb0ELb1EEvPjjjjjii --------------------------
	.section	.nv.shared._Z26tlb_latency_with_disruptorILb0ELb1EEvPjjjjjii,"aw",@nobits
	.sectionflags	@""
	.align	16
	.zero		1024


//--------------------- .nv.shared.reserved.0     --------------------------
	.section	.nv.shared.reserved.0,"aw",@nobits
	.weak		__nv_reservedSMEM_offset_0_alias
	.size		__nv_reservedSMEM_offset_0_alias, 0, 64
	.other		__nv_reservedSMEM_offset_0_alias,@"STO_CUDA_RESERVED_SHARED STV_DEFAULT"
__nv_reservedSMEM_offset_0_alias:
	.zero		0
	.zero		64


//--------------------- .nv.shared._Z26tlb_latency_with_disruptorILb1ELb0EEvPjjjjjii --------------------------
	.section	.nv.shared._Z26tlb_latency_with_disruptorILb1ELb0EEvPjjjjjii,"aw",@nobits
	.sectionflags	@""
	.align	16
	.zero		1024


//--------------------- .nv.shared._Z26tlb_latency_with_disruptorILb0ELb0EEvPjjjjjii --------------------------
	.section	.nv.shared._Z26tlb_latency_with_disruptorILb0ELb0EEvPjjjjjii,"aw",@nobits
	.sectionflags	@""
	.align	16
	.zero		1024


//--------------------- .nv.constant0._Z26tlb_latency_with_disruptorILb0ELb1EEvPjjjjjii --------------------------
	.section	.nv.constant0._Z26tlb_latency_with_disruptorILb0ELb1EEvPjjjjjii,"a",@progbits
	.sectionflags	@""
	.align	4
.nv.constant0._Z26tlb_latency_with_disruptorILb0ELb1EEvPjjjjjii:
	.zero		928


//--------------------- .nv.constant0._Z26tlb_latency_with_disruptorILb1ELb0EEvPjjjjjii --------------------------
	.section	.nv.constant0._Z26tlb_latency_with_disruptorILb1ELb0EEvPjjjjjii,"a",@progbits
	.sectionflags	@""
	.align	4
.nv.constant0._Z26tlb_latency_with_disruptorILb1ELb0EEvPjjjjjii:
	.zero		928


//--------------------- .nv.constant0._Z26tlb_latency_with_disruptorILb0ELb0EEvPjjjjjii --------------------------
	.section	.nv.constant0._Z26tlb_latency_with_disruptorILb0ELb0EEvPjjjjjii,"a",@progbits
	.sectionflags	@""
	.align	4
.nv.constant0._Z26tlb_latency_with_disruptorILb0ELb0EEvPjjjjjii:
	.zero		928


//--------------------- SYMBOLS --------------------------

	.type		.nv.reservedSmem.offset0,@object
	.size		.nv.reservedSmem.offset0,0x4
	.type		.nv.reservedSmem.cap,@object
	.size		.nv.reservedSmem.cap,0x4
